	.target	sm_90a

	.elftype	@"ET_EXEC"


//--------------------- .note.nv.tkinfo           --------------------------
	.section	.note.nv.tkinfo,"",@"SHT_NOTE"
	.sectionflags	@"SHF_NOTE_NV_TKINFO"
	.tkinfo
        /*0018*/ 	.word	0x00000002
        /*0030*/ 	.string	""
        /*0030*/ 	.string	"ptxas"
        /*0030*/ 	.string	"Cuda compilation tools, release 13.0, V13.0.88"
        /*0030*/ 	.string	"Build cuda_13.0.r13.0/compiler.36424714_0"
        /*0030*/ 	.string	"-v  -suppress-debug-info  -lineinfo  -arch sm_90a "



//--------------------- .note.nv.cuinfo           --------------------------
	.section	.note.nv.cuinfo,"",@"SHT_NOTE"
	.sectionflags	@"SHF_NOTE_NV_CUINFO"
        /*0018*/ 	.short	0x0002
        /*001a*/ 	.short	0x005a
        /*001c*/ 	.short	0x0082
	.zero		2


//--------------------- .nv.info                  --------------------------
	.section	.nv.info,"",@"SHT_CUDA_INFO"
	.align	4


	//----- nvinfo : EIATTR_REGCOUNT
	.align		4
        /*0000*/ 	.byte	0x04, 0x2f
        /*0002*/ 	.short	(.L_1 - .L_0)
	.align		4
.L_0:
        /*0004*/ 	.word	index@(matmul_kernel)
        /*0008*/ 	.word	0x000000bc


	//----- nvinfo : EIATTR_FRAME_SIZE
	.align		4
.L_1:
        /*000c*/ 	.byte	0x04, 0x11
        /*000e*/ 	.short	(.L_3 - .L_2)
	.align		4
.L_2:
        /*0010*/ 	.word	index@(matmul_kernel)
        /*0014*/ 	.word	0x00000000


	//----- nvinfo : EIATTR_MIN_STACK_SIZE
	.align		4
.L_3:
        /*0018*/ 	.byte	0x04, 0x12
        /*001a*/ 	.short	(.L_5 - .L_4)
	.align		4
.L_4:
        /*001c*/ 	.word	index@(matmul_kernel)
        /*0020*/ 	.word	0x00000000
.L_5:


//--------------------- .nv.compat                --------------------------
	.section	.nv.compat,"",@"SHT_CUDA_COMPAT_INFO"
	.align	4
        /*0000*/ 	.byte	0x02, 0x09, 0x01, 0x00, 0x02, 0x02, 0x04, 0x00, 0x02, 0x05, 0x05, 0x00, 0x03, 0x07, 0x01, 0x01
        /*0010*/ 	.byte	0x02, 0x03, 0x00, 0x00, 0x02, 0x06, 0x01, 0x00, 0x04, 0x0b, 0x08, 0x00, 0x00, 0x00, 0x00, 0x00
        /*0020*/ 	.byte	0x00, 0x00, 0x00, 0x00


//--------------------- .nv.info.matmul_kernel    --------------------------
	.section	.nv.info.matmul_kernel,"",@"SHT_CUDA_INFO"
	.sectionflags	@""
	.align	4


	//----- nvinfo : EIATTR_CUDA_API_VERSION
	.align		4
        /*0000*/ 	.byte	0x04, 0x37
        /*0002*/ 	.short	(.L_7 - .L_6)
.L_6:
        /*0004*/ 	.word	0x00000082


	//----- nvinfo : EIATTR_KPARAM_INFO
	.align		4
.L_7:
        /*0008*/ 	.byte	0x04, 0x17
        /*000a*/ 	.short	(.L_9 - .L_8)
.L_8:
        /*000c*/ 	.word	0x00000000
        /*0010*/ 	.short	0x000d
        /*0012*/ 	.short	0x0048
        /*0014*/ 	.byte	0x00, 0xf4, 0x21, 0x00


	//----- nvinfo : EIATTR_KPARAM_INFO
	.align		4
.L_9:
        /*0018*/ 	.byte	0x04, 0x17
        /*001a*/ 	.short	(.L_11 - .L_10)
.L_10:
        /*001c*/ 	.word	0x00000000
        /*0020*/ 	.short	0x000c
        /*0022*/ 	.short	0x0040
        /*0024*/ 	.byte	0x00, 0xf4, 0x21, 0x00


	//----- nvinfo : EIATTR_KPARAM_INFO
	.align		4
.L_11:
        /*0028*/ 	.byte	0x04, 0x17
        /*002a*/ 	.short	(.L_13 - .L_12)
.L_12:
        /*002c*/ 	.word	0x00000000
        /*0030*/ 	.short	0x000b
        /*0032*/ 	.short	0x0038
        /*0034*/ 	.byte	0x00, 0xf0, 0x11, 0x00


	//----- nvinfo : EIATTR_KPARAM_INFO
	.align		4
.L_13:
        /*0038*/ 	.byte	0x04, 0x17
        /*003a*/ 	.short	(.L_15 - .L_14)
.L_14:
        /*003c*/ 	.word	0x00000000
        /*0040*/ 	.short	0x000a
        /*0042*/ 	.short	0x0034
        /*0044*/ 	.byte	0x00, 0xf0, 0x11, 0x00


	//----- nvinfo : EIATTR_KPARAM_INFO
	.align		4
.L_15:
        /*0048*/ 	.byte	0x04, 0x17
        /*004a*/ 	.short	(.L_17 - .L_16)
.L_16:
        /*004c*/ 	.word	0x00000000
        /*0050*/ 	.short	0x0009
        /*0052*/ 	.short	0x0030
        /*0054*/ 	.byte	0x00, 0xf0, 0x11, 0x00


	//----- nvinfo : EIATTR_KPARAM_INFO
	.align		4
.L_17:
        /*0058*/ 	.byte	0x04, 0x17
        /*005a*/ 	.short	(.L_19 - .L_18)
.L_18:
        /*005c*/ 	.word	0x00000000
        /*0060*/ 	.short	0x0008
        /*0062*/ 	.short	0x002c
        /*0064*/ 	.byte	0x00, 0xf0, 0x11, 0x00


	//----- nvinfo : EIATTR_KPARAM_INFO
	.align		4
.L_19:
        /*0068*/ 	.byte	0x04, 0x17
        /*006a*/ 	.short	(.L_21 - .L_20)
.L_20:
        /*006c*/ 	.word	0x00000000
        /*0070*/ 	.short	0x0007
        /*0072*/ 	.short	0x0028
        /*0074*/ 	.byte	0x00, 0xf0, 0x11, 0x00


	//----- nvinfo : EIATTR_KPARAM_INFO
	.align		4
.L_21:
        /*0078*/ 	.byte	0x04, 0x17
        /*007a*/ 	.short	(.L_23 - .L_22)
.L_22:
        /*007c*/ 	.word	0x00000000
        /*0080*/ 	.short	0x0006
        /*0082*/ 	.short	0x0024
        /*0084*/ 	.byte	0x00, 0xf0, 0x11, 0x00


	//----- nvinfo : EIATTR_KPARAM_INFO
	.align		4
.L_23:
        /*0088*/ 	.byte	0x04, 0x17
        /*008a*/ 	.short	(.L_25 - .L_24)
.L_24:
        /*008c*/ 	.word	0x00000000
        /*0090*/ 	.short	0x0005
        /*0092*/ 	.short	0x0020
        /*0094*/ 	.byte	0x00, 0xf0, 0x11, 0x00


	//----- nvinfo : EIATTR_KPARAM_INFO
	.align		4
.L_25:
        /*0098*/ 	.byte	0x04, 0x17
        /*009a*/ 	.short	(.L_27 - .L_26)
.L_26:
        /*009c*/ 	.word	0x00000000
        /*00a0*/ 	.short	0x0004
        /*00a2*/ 	.short	0x001c
        /*00a4*/ 	.byte	0x00, 0xf0, 0x11, 0x00


	//----- nvinfo : EIATTR_KPARAM_INFO
	.align		4
.L_27:
        /*00a8*/ 	.byte	0x04, 0x17
        /*00aa*/ 	.short	(.L_29 - .L_28)
.L_28:
        /*00ac*/ 	.word	0x00000000
        /*00b0*/ 	.short	0x0003
        /*00b2*/ 	.short	0x0018
        /*00b4*/ 	.byte	0x00, 0xf0, 0x11, 0x00


	//----- nvinfo : EIATTR_KPARAM_INFO
	.align		4
.L_29:
        /*00b8*/ 	.byte	0x04, 0x17
        /*00ba*/ 	.short	(.L_31 - .L_30)
.L_30:
        /*00bc*/ 	.word	0x00000000
        /*00c0*/ 	.short	0x0002
        /*00c2*/ 	.short	0x0010
        /*00c4*/ 	.byte	0x00, 0xf4, 0x21, 0x00


	//----- nvinfo : EIATTR_KPARAM_INFO
	.align		4
.L_31:
        /*00c8*/ 	.byte	0x04, 0x17
        /*00ca*/ 	.short	(.L_33 - .L_32)
.L_32:
        /*00cc*/ 	.word	0x00000000
        /*00d0*/ 	.short	0x0001
        /*00d2*/ 	.short	0x0008
        /*00d4*/ 	.byte	0x00, 0xf4, 0x21, 0x00


	//----- nvinfo : EIATTR_KPARAM_INFO
	.align		4
.L_33:
        /*00d8*/ 	.byte	0x04, 0x17
        /*00da*/ 	.short	(.L_35 - .L_34)
.L_34:
        /*00dc*/ 	.word	0x00000000
        /*00e0*/ 	.short	0x0000
        /*00e2*/ 	.short	0x0000
        /*00e4*/ 	.byte	0x00, 0xf4, 0x21, 0x00


	//----- nvinfo : EIATTR_SPARSE_MMA_MASK
	.align		4
.L_35:
        /*00e8*/ 	.byte	0x03, 0x50
        /*00ea*/ 	.short	0x0000


	//----- nvinfo : EIATTR_MAXREG_COUNT
	.align		4
        /*00ec*/ 	.byte	0x03, 0x1b
        /*00ee*/ 	.short	0x00ff


	//----- nvinfo : EIATTR_NUM_BARRIERS
	.align		4
        /*00f0*/ 	.byte	0x02, 0x4c
        /*00f2*/ 	.byte	0x01
	.zero		1


	//----- nvinfo : EIATTR_MERCURY_ISA_VERSION
	.align		4
        /*00f4*/ 	.byte	0x03, 0x5f
        /*00f6*/ 	.short	0x0101


	//----- nvinfo : EIATTR_EXIT_INSTR_OFFSETS
	.align		4
        /*00f8*/ 	.byte	0x04, 0x1c
        /*00fa*/ 	.short	(.L_37 - .L_36)


	//   ....[0]....
.L_36:
        /*00fc*/ 	.word	0x000036e0


	//   ....[1]....
        /*0100*/ 	.word	0x00003700


	//----- nvinfo : EIATTR_REQNTID
	.align		4
.L_37:
        /*0104*/ 	.byte	0x04, 0x10
        /*0106*/ 	.short	(.L_39 - .L_38)
.L_38:
        /*0108*/ 	.word	0x00000100
        /*010c*/ 	.word	0x00000001
        /*0110*/ 	.word	0x00000001


	//----- nvinfo : EIATTR_CBANK_PARAM_SIZE
	.align		4
.L_39:
        /*0114*/ 	.byte	0x03, 0x19
        /*0116*/ 	.short	0x0050


	//----- nvinfo : EIATTR_PARAM_CBANK
	.align		4
        /*0118*/ 	.byte	0x04, 0x0a
        /*011a*/ 	.short	(.L_41 - .L_40)
	.align		4
.L_40:
        /*011c*/ 	.word	index@(.nv.constant0.matmul_kernel)
        /*0120*/ 	.short	0x0210
        /*0122*/ 	.short	0x0050


	//----- nvinfo : EIATTR_SW_WAR
	.align		4
.L_41:
        /*0124*/ 	.byte	0x04, 0x36
        /*0126*/ 	.short	(.L_43 - .L_42)
.L_42:
        /*0128*/ 	.word	0x00000008
.L_43:


//--------------------- .nv.callgraph             --------------------------
	.section	.nv.callgraph,"",@"SHT_CUDA_CALLGRAPH"
	.align	4
	.sectionentsize	8
	.align		4
        /*0000*/ 	.word	0x00000000
	.align		4
        /*0004*/ 	.word	0xffffffff
	.align		4
        /*0008*/ 	.word	0x00000000
	.align		4
        /*000c*/ 	.word	0xfffffffe
	.align		4
        /*0010*/ 	.word	0x00000000
	.align		4
        /*0014*/ 	.word	0xfffffffd
	.align		4
        /*0018*/ 	.word	0x00000000
	.align		4
        /*001c*/ 	.word	0xfffffffc


//--------------------- .text.matmul_kernel       --------------------------
	.section	.text.matmul_kernel,"ax",@progbits
	.align	128
        .global         matmul_kernel
        .type           matmul_kernel,@function
        .size           matmul_kernel,(.L_x_4 - matmul_kernel)
        .other          matmul_kernel,@"STO_CUDA_ENTRY STV_DEFAULT"
matmul_kernel:
.text.matmul_kernel:
[----:B------:R-:W0:Y:S08]  /*0000*/  LDC R1, c[0x0][0x28] ;  /* 0x00000a00ff017b82 */ /* 0x000e300000000800 */
[----:B------:R-:W1:Y:S01]  /*0010*/  LDC.64 R50, c[0x0][0x228] ;  /* 0x00008a00ff327b82 */ /* 0x000e620000000a00 */
[----:B------:R-:W2:Y:S01]  /*0020*/  S2R R5, SR_CTAID.X ;  /* 0x0000000000057919 */ /* 0x000ea20000002500 */
[----:B------:R-:W-:Y:S01]  /*0030*/  UMOV UR4, 0x400 ;  /* 0x0000040000047882 */ /* 0x000fe20000000000 */
[----:B------:R-:W-:Y:S01]  /*0040*/  ULDC.64 UR16, c[0x0][0x208] ;  /* 0x0000820000107ab9 */ /* 0x000fe20000000a00 */
[----:B------:R-:W-:Y:S01]  /*0050*/  ULDC UR13, c[0x0][0x230] ;  /* 0x00008c00000d7ab9 */ /* 0x000fe20000000800 */
[----:B------:R-:W3:Y:S03]  /*0060*/  S2R R13, SR_TID.X ;  /* 0x00000000000d7919 */ /* 0x000ee60000002100 */
[----:B------:R-:W4:Y:S08]  /*0070*/  LDC R28, c[0x0][0x230] ;  /* 0x00008c00ff1c7b82 */ /* 0x000f300000000800 */
[----:B------:R-:W5:Y:S01]  /*0080*/  S2UR UR12, SR_CgaCtaId ;  /* 0x00000000000c79c3 */ /* 0x000f620000008800 */
[----:B-1----:R-:W-:-:S05]  /*0090*/  VIADD R0, R51, 0x3f ;  /* 0x0000003f33007836 */ /* 0x002fca0000000000 */
[----:B------:R-:W-:Y:S01]  /*00a0*/  SHF.R.S32.HI R3, RZ, 0x1f, R0 ;  /* 0x0000001fff037819 */ /* 0x000fe20000011400 */
[----:B----4-:R-:W-:-:S03]  /*00b0*/  VIADD R28, R28, 0x3f ;  /* 0x0000003f1c1c7836 */ /* 0x010fc60000000000 */
[----:B------:R-:W-:Y:S02]  /*00c0*/  LEA.HI R3, R3, R0, RZ, 0x6 ;  /* 0x0000000003037211 */ /* 0x000fe400078f30ff */
[----:B--2---:R-:W-:Y:S02]  /*00d0*/  IABS R8, R5 ;  /* 0x0000000500087213 */ /* 0x004fe40000000000 */
[----:B------:R-:W-:Y:S02]  /*00e0*/  SHF.R.S32.HI R3, RZ, 0x6, R3 ;  /* 0x00000006ff037819 */ /* 0x000fe40000011403 */
[----:B---3--:R-:W-:Y:S01]  /*00f0*/  SHF.R.U32.HI R40, RZ, 0x6, R13 ;  /* 0x00000006ff287819 */ /* 0x008fe2000001160d */
[----:B-----5:R-:W-:Y:S01]  /*0100*/  ULEA UR12, UR12, UR4, 0x18 ;  /* 0x000000040c0c7291 */ /* 0x020fe2000f8ec03f */
[----:B------:R-:W-:Y:S01]  /*0110*/  LOP3.LUT R43, R13, 0x3f, RZ, 0xc0, !PT ;  /* 0x0000003f0d2b7812 */ /* 0x000fe200078ec0ff */
[----:B------:R-:W-:Y:S01]  /*0120*/  IMAD.SHL.U32 R4, R3, 0x8, RZ ;  /* 0x0000000803047824 */ /* 0x000fe200078e00ff */
[----:B------:R-:W-:-:S02]  /*0130*/  LEA.HI R42, R13, 0xc, RZ, 0x1a ;  /* 0x0000000c0d2a7811 */ /* 0x000fc400078fd0ff */
[C---:B------:R-:W-:Y:S02]  /*0140*/  LEA.HI R41, R13.reuse, 0x1c, RZ, 0x1a ;  /* 0x0000001c0d297811 */ /* 0x040fe400078fd0ff */
[-C--:B------:R-:W-:Y:S02]  /*0150*/  IABS R7, R4.reuse ;  /* 0x0000000400077213 */ /* 0x080fe40000000000 */
[----:B------:R-:W-:Y:S02]  /*0160*/  IABS R10, R4 ;  /* 0x00000004000a7213 */ /* 0x000fe40000000000 */
[----:B------:R-:W1:Y:S01]  /*0170*/  I2F.RP R0, R7 ;  /* 0x0000000700007306 */ /* 0x000e620000209400 */
[C---:B------:R-:W-:Y:S02]  /*0180*/  LEA.HI R23, R13.reuse, 0x2c, RZ, 0x1a ;  /* 0x0000002c0d177811 */ /* 0x040fe400078fd0ff */
[----:B------:R-:W-:Y:S02]  /*0190*/  LEA.HI R22, R13, 0x3c, RZ, 0x1a ;  /* 0x0000003c0d167811 */ /* 0x000fe400078fd0ff */
[----:B------:R-:W-:-:S04]  /*01a0*/  SGXT.U32 R40, R40, 0x2 ;  /* 0x000000022828781a */ /* 0x000fc80000000000 */
[C---:B------:R-:W-:Y:S02]  /*01b0*/  LOP3.LUT R21, R40.reuse, 0x4, RZ, 0xfc, !PT ;  /* 0x0000000428157812 */ /* 0x040fe400078efcff */
[C---:B------:R-:W-:Y:S02]  /*01c0*/  LOP3.LUT R20, R40.reuse, 0x8, RZ, 0xfc, !PT ;  /* 0x0000000828147812 */ /* 0x040fe400078efcff */
[C---:B------:R-:W-:Y:S01]  /*01d0*/  LOP3.LUT R19, R40.reuse, 0x10, RZ, 0xfc, !PT ;  /* 0x0000001028137812 */ /* 0x040fe200078efcff */
[----:B-1----:R-:W1:Y:S01]  /*01e0*/  MUFU.RCP R0, R0 ;  /* 0x0000000000007308 */ /* 0x002e620000001000 */
[C---:B------:R-:W-:Y:S02]  /*01f0*/  LOP3.LUT R18, R40.reuse, 0x14, RZ, 0xfc, !PT ;  /* 0x0000001428127812 */ /* 0x040fe400078efcff */
[C---:B------:R-:W-:Y:S02]  /*0200*/  LOP3.LUT R17, R40.reuse, 0x18, RZ, 0xfc, !PT ;  /* 0x0000001828117812 */ /* 0x040fe400078efcff */
[----:B------:R-:W-:-:S02]  /*0210*/  LOP3.LUT R16, R40, 0x20, RZ, 0xfc, !PT ;  /* 0x0000002028107812 */ /* 0x000fc400078efcff */
[C---:B------:R-:W-:Y:S02]  /*0220*/  LOP3.LUT R15, R40.reuse, 0x24, RZ, 0xfc, !PT ;  /* 0x00000024280f7812 */ /* 0x040fe400078efcff */
[C---:B------:R-:W-:Y:S02]  /*0230*/  LOP3.LUT R14, R40.reuse, 0x28, RZ, 0xfc, !PT ;  /* 0x00000028280e7812 */ /* 0x040fe400078efcff */
[C---:B------:R-:W-:Y:S02]  /*0240*/  LOP3.LUT R44, R40.reuse, 0x30, RZ, 0xfc, !PT ;  /* 0x00000030282c7812 */ /* 0x040fe400078efcff */
[C---:B------:R-:W-:Y:S02]  /*0250*/  LOP3.LUT R45, R40.reuse, 0x34, RZ, 0xfc, !PT ;  /* 0x00000034282d7812 */ /* 0x040fe400078efcff */
[----:B------:R-:W-:Y:S01]  /*0260*/  LOP3.LUT R46, R40, 0x38, RZ, 0xfc, !PT ;  /* 0x00000038282e7812 */ /* 0x000fe200078efcff */
[----:B-1----:R-:W-:Y:S02]  /*0270*/  VIADD R2, R0, 0xffffffe ;  /* 0x0ffffffe00027836 */ /* 0x002fe40000000000 */
[----:B------:R-:W-:-:S02]  /*0280*/  IMAD.MOV R0, RZ, RZ, -R10 ;  /* 0x000000ffff007224 */ /* 0x000fc400078e0a0a */
[----:B------:R1:W2:Y:S02]  /*0290*/  F2I.FTZ.U32.TRUNC.NTZ R3, R2 ;  /* 0x0000000200037305 */ /* 0x0002a4000021f000 */
[----:B-1----:R-:W-:Y:S02]  /*02a0*/  IMAD.MOV.U32 R2, RZ, RZ, RZ ;  /* 0x000000ffff027224 */ /* 0x002fe400078e00ff */
[----:B--2---:R-:W-:-:S04]  /*02b0*/  IMAD.MOV R6, RZ, RZ, -R3 ;  /* 0x000000ffff067224 */ /* 0x004fc800078e0a03 */
[----:B------:R-:W-:Y:S02]  /*02c0*/  IMAD R9, R6, R7, RZ ;  /* 0x0000000706097224 */ /* 0x000fe400078e02ff */
[----:B------:R-:W-:Y:S02]  /*02d0*/  IMAD.MOV.U32 R6, RZ, RZ, R8 ;  /* 0x000000ffff067224 */ /* 0x000fe400078e0008 */
[----:B------:R-:W-:-:S06]  /*02e0*/  IMAD.HI.U32 R3, R3, R9, R2 ;  /* 0x0000000903037227 */ /* 0x000fcc00078e0002 */
[----:B------:R-:W-:-:S04]  /*02f0*/  IMAD.HI.U32 R3, R3, R6, RZ ;  /* 0x0000000603037227 */ /* 0x000fc800078e00ff */
[----:B------:R-:W-:-:S05]  /*0300*/  IMAD R0, R3, R0, R6 ;  /* 0x0000000003007224 */ /* 0x000fca00078e0206 */
[----:B------:R-:W-:-:S13]  /*0310*/  ISETP.GT.U32.AND P1, PT, R7, R0, PT ;  /* 0x000000000700720c */ /* 0x000fda0003f24070 */
[----:B------:R-:W-:Y:S02]  /*0320*/  @!P1 IMAD.IADD R0, R0, 0x1, -R7 ;  /* 0x0000000100009824 */ /* 0x000fe400078e0a07 */
[----:B------:R-:W-:Y:S01]  /*0330*/  @!P1 VIADD R3, R3, 0x1 ;  /* 0x0000000103039836 */ /* 0x000fe20000000000 */
[----:B------:R-:W-:Y:S02]  /*0340*/  ISETP.NE.AND P1, PT, R4, RZ, PT ;  /* 0x000000ff0400720c */ /* 0x000fe40003f25270 */
[----:B------:R-:W-:Y:S02]  /*0350*/  ISETP.GE.U32.AND P0, PT, R0, R7, PT ;  /* 0x000000070000720c */ /* 0x000fe40003f06070 */
[----:B------:R-:W-:-:S04]  /*0360*/  LOP3.LUT R0, R5, R4, RZ, 0x3c, !PT ;  /* 0x0000000405007212 */ /* 0x000fc800078e3cff */
[----:B------:R-:W-:Y:S01]  /*0370*/  ISETP.GE.AND P2, PT, R0, RZ, PT ;  /* 0x000000ff0000720c */ /* 0x000fe20003f46270 */
[----:B------:R-:W-:-:S06]  /*0380*/  VIADD R0, R50, 0x3f ;  /* 0x0000003f32007836 */ /* 0x000fcc0000000000 */
[----:B------:R-:W-:-:S04]  /*0390*/  @P0 VIADD R3, R3, 0x1 ;  /* 0x0000000103030836 */ /* 0x000fc80000000000 */
[----:B------:R-:W-:Y:S01]  /*03a0*/  IMAD.MOV.U32 R2, RZ, RZ, R3 ;  /* 0x000000ffff027224 */ /* 0x000fe200078e0003 */
[----:B------:R-:W-:-:S03]  /*03b0*/  SHF.R.S32.HI R3, RZ, 0x1f, R0 ;  /* 0x0000001fff037819 */ /* 0x000fc60000011400 */
[----:B------:R-:W-:Y:S01]  /*03c0*/  @!P2 IMAD.MOV R2, RZ, RZ, -R2 ;  /* 0x000000ffff02a224 */ /* 0x000fe200078e0a02 */
[----:B------:R-:W-:Y:S02]  /*03d0*/  @!P1 LOP3.LUT R2, RZ, R4, RZ, 0x33, !PT ;  /* 0x00000004ff029212 */ /* 0x000fe400078e33ff */
[----:B------:R-:W-:-:S03]  /*03e0*/  LEA.HI R3, R3, R0, RZ, 0x6 ;  /* 0x0000000003037211 */ /* 0x000fc600078f30ff */
[----:B------:R-:W-:Y:S02]  /*03f0*/  IMAD.SHL.U32 R24, R2, 0x8, RZ ;  /* 0x0000000802187824 */ /* 0x000fe400078e00ff */
[----:B------:R-:W-:-:S03]  /*0400*/  IMAD.MOV R2, RZ, RZ, -R2 ;  /* 0x000000ffff027224 */ /* 0x000fc600078e0a02 */
[----:B------:R-:W-:Y:S01]  /*0410*/  LEA.HI.SX32 R3, R3, -R24, 0x1a ;  /* 0x8000001803037211 */ /* 0x000fe200078fd2ff */
[----:B------:R-:W-:-:S03]  /*0420*/  IMAD R4, R4, R2, R5 ;  /* 0x0000000204047224 */ /* 0x000fc600078e0205 */
[----:B------:R-:W-:Y:S02]  /*0430*/  VIMNMX R11, R3, 0x8, PT ;  /* 0x00000008030b7848 */ /* 0x000fe40003fe0100 */
[----:B------:R-:W-:Y:S02]  /*0440*/  IABS R9, R4 ;  /* 0x0000000400097213 */ /* 0x000fe40000000000 */
[----:B------:R-:W-:-:S04]  /*0450*/  IABS R7, R11 ;  /* 0x0000000b00077213 */ /* 0x000fc80000000000 */
[----:B------:R-:W1:Y:S08]  /*0460*/  I2F.RP R0, R7 ;  /* 0x0000000700007306 */ /* 0x000e700000209400 */
[----:B-1----:R-:W1:Y:S02]  /*0470*/  MUFU.RCP R0, R0 ;  /* 0x0000000000007308 */ /* 0x002e640000001000 */
[----:B-1----:R-:W-:-:S06]  /*0480*/  VIADD R3, R0, 0xffffffe ;  /* 0x0ffffffe00037836 */ /* 0x002fcc0000000000 */
[----:B------:R-:W1:Y:S02]  /*0490*/  F2I.FTZ.U32.TRUNC.NTZ R3, R3 ;  /* 0x0000000300037305 */ /* 0x000e64000021f000 */
[----:B-1----:R-:W-:-:S04]  /*04a0*/  IMAD.MOV R6, RZ, RZ, -R3 ;  /* 0x000000ffff067224 */ /* 0x002fc800078e0a03 */
[----:B------:R-:W-:Y:S01]  /*04b0*/  IMAD.MOV.U32 R2, RZ, RZ, R6 ;  /* 0x000000ffff027224 */ /* 0x000fe200078e0006 */
[----:B------:R-:W-:-:S03]  /*04c0*/  IABS R6, R11 ;  /* 0x0000000b00067213 */ /* 0x000fc60000000000 */
[----:B------:R-:W-:Y:S02]  /*04d0*/  IMAD R5, R2, R7, RZ ;  /* 0x0000000702057224 */ /* 0x000fe400078e02ff */
[----:B------:R-:W-:Y:S02]  /*04e0*/  IMAD.MOV.U32 R2, RZ, RZ, RZ ;  /* 0x000000ffff027224 */ /* 0x000fe400078e00ff */
[----:B------:R-:W-:Y:S02]  /*04f0*/  IMAD.MOV R0, RZ, RZ, -R6 ;  /* 0x000000ffff007224 */ /* 0x000fe400078e0a06 */
        /* <DEDUP_REMOVED lines=9> */
[----:B------:R-:W-:-:S07]  /*0590*/  ISETP.GE.AND P2, PT, R0, RZ, PT ;  /* 0x000000ff0000720c */ /* 0x000fce0003f46270 */
[----:B------:R-:W-:Y:S01]  /*05a0*/  @P0 VIADD R2, R2, 0x1 ;  /* 0x0000000102020836 */ /* 0x000fe20000000000 */
[----:B------:R-:W-:-:S05]  /*05b0*/  ISETP.GT.AND P0, PT, R28, 0x3f, PT ;  /* 0x0000003f1c00780c */ /* 0x000fca0003f04270 */
[----:B------:R-:W-:Y:S01]  /*05c0*/  @!P2 IMAD.MOV R2, RZ, RZ, -R2 ;  /* 0x000000ffff02a224 */ /* 0x000fe200078e0a02 */
[----:B------:R-:W-:-:S05]  /*05d0*/  @!P1 LOP3.LUT R2, RZ, R11, RZ, 0x33, !PT ;  /* 0x0000000bff029212 */ /* 0x000fca00078e33ff */
[----:B------:R-:W-:Y:S02]  /*05e0*/  IMAD.MOV R0, RZ, RZ, -R2 ;  /* 0x000000ffff007224 */ /* 0x000fe400078e0a02 */
[----:B------:R-:W-:Y:S02]  /*05f0*/  IMAD.SHL.U32 R25, R2, 0x40, RZ ;  /* 0x0000004002197824 */ /* 0x000fe400078e00ff */
[----:B------:R-:W-:Y:S02]  /*0600*/  IMAD R0, R11, R0, R4 ;  /* 0x000000000b007224 */ /* 0x000fe400078e0204 */
[--C-:B------:R-:W-:Y:S01]  /*0610*/  IMAD.IADD R11, R42, 0x1, R25.reuse ;  /* 0x000000012a0b7824 */ /* 0x100fe200078e0219 */
[C---:B------:R-:W-:Y:S01]  /*0620*/  LOP3.LUT R107, R25.reuse, R40, RZ, 0xfc, !PT ;  /* 0x00000028196b7212 */ /* 0x040fe200078efcff */
[----:B------:R-:W-:Y:S01]  /*0630*/  IMAD.IADD R24, R24, 0x1, R0 ;  /* 0x0000000118187824 */ /* 0x000fe200078e0200 */
[--C-:B------:R-:W-:Y:S01]  /*0640*/  LOP3.LUT R106, R25, 0x4, R40.reuse, 0xfe, !PT ;  /* 0x00000004196a7812 */ /* 0x100fe200078efe28 */
[--C-:B------:R-:W-:Y:S01]  /*0650*/  IMAD.IADD R8, R41, 0x1, R25.reuse ;  /* 0x0000000129087824 */ /* 0x100fe200078e0219 */
[--C-:B------:R-:W-:Y:S01]  /*0660*/  LOP3.LUT R10, R25, 0x8, R40.reuse, 0xfe, !PT ;  /* 0x00000008190a7812 */ /* 0x100fe200078efe28 */
[--C-:B------:R-:W-:Y:S01]  /*0670*/  IMAD.IADD R3, R23, 0x1, R25.reuse ;  /* 0x0000000117037824 */ /* 0x100fe200078e0219 */
[C-C-:B------:R-:W-:Y:S01]  /*0680*/  LOP3.LUT R12, R25.reuse, 0x10, R40.reuse, 0xfe, !PT ;  /* 0x00000010190c7812 */ /* 0x140fe200078efe28 */
[----:B------:R-:W-:Y:S01]  /*0690*/  IMAD.IADD R0, R22, 0x1, R25 ;  /* 0x0000000116007824 */ /* 0x000fe200078e0219 */
[C-C-:B------:R-:W-:Y:S01]  /*06a0*/  LOP3.LUT R9, R25.reuse, 0x14, R40.reuse, 0xfe, !PT ;  /* 0x0000001419097812 */ /* 0x140fe200078efe28 */
[----:B------:R-:W-:Y:S01]  /*06b0*/  IMAD R47, R24, 0x40, R43 ;  /* 0x00000040182f7824 */ /* 0x000fe200078e022b */
[----:B------:R-:W-:-:S02]  /*06c0*/  LOP3.LUT R7, R25, 0x18, R40, 0xfe, !PT ;  /* 0x0000001819077812 */ /* 0x000fc400078efe28 */
[C-C-:B------:R-:W-:Y:S02]  /*06d0*/  LOP3.LUT R6, R25.reuse, 0x20, R40.reuse, 0xfe, !PT ;  /* 0x0000002019067812 */ /* 0x140fe400078efe28 */
[C-C-:B------:R-:W-:Y:S02]  /*06e0*/  LOP3.LUT R5, R25.reuse, 0x24, R40.reuse, 0xfe, !PT ;  /* 0x0000002419057812 */ /* 0x140fe400078efe28 */
[C-C-:B------:R-:W-:Y:S02]  /*06f0*/  LOP3.LUT R2, R25.reuse, 0x28, R40.reuse, 0xfe, !PT ;  /* 0x0000002819027812 */ /* 0x140fe400078efe28 */
[C-C-:B------:R-:W-:Y:S02]  /*0700*/  LOP3.LUT R4, R25.reuse, 0x30, R40.reuse, 0xfe, !PT ;  /* 0x0000003019047812 */ /* 0x140fe400078efe28 */
[C-C-:B------:R-:W-:Y:S02]  /*0710*/  LOP3.LUT R80, R25.reuse, 0x34, R40.reuse, 0xfe, !PT ;  /* 0x0000003419507812 */ /* 0x140fe400078efe28 */
[----:B------:R-:W-:Y:S01]  /*0720*/  LOP3.LUT R78, R25, 0x38, R40, 0xfe, !PT ;  /* 0x00000038194e7812 */ /* 0x000fe200078efe28 */
[----:B0-----:R-:W-:Y:S06]  /*0730*/  @P0 BRA `(.L_x_0) ;  /* 0x00000000002c0947 */ /* 0x001fec0003800000 */
[C---:B------:R-:W-:Y:S01]  /*0740*/  LOP3.LUT R89, R13.reuse, 0x80, RZ, 0xc0, !PT ;  /* 0x000000800d597812 */ /* 0x040fe200078ec0ff */
[----:B------:R-:W-:Y:S01]  /*0750*/  IMAD.SHL.U32 R88, R13, 0x8, RZ ;  /* 0x000000080d587824 */ /* 0x000fe200078e00ff */
[----:B------:R-:W-:Y:S02]  /*0760*/  CS2R R24, SRZ ;  /* 0x0000000000187805 */ /* 0x000fe4000001ff00 */
[----:B------:R-:W-:Y:S02]  /*0770*/  CS2R R26, SRZ ;  /* 0x00000000001a7805 */ /* 0x000fe4000001ff00 */
[----:B------:R-:W-:Y:S02]  /*0780*/  CS2R R28, SRZ ;  /* 0x00000000001c7805 */ /* 0x000fe4000001ff00 */
[----:B------:R-:W-:Y:S02]  /*0790*/  CS2R R30, SRZ ;  /* 0x00000000001e7805 */ /* 0x000fe4000001ff00 */
[----:B------:R-:W-:-:S02]  /*07a0*/  CS2R R32, SRZ ;  /* 0x0000000000207805 */ /* 0x000fc4000001ff00 */
[----:B------:R-:W-:Y:S02]  /*07b0*/  CS2R R34, SRZ ;  /* 0x0000000000227805 */ /* 0x000fe4000001ff00 */
[----:B------:R-:W-:Y:S02]  /*07c0*/  CS2R R36, SRZ ;  /* 0x0000000000247805 */ /* 0x000fe4000001ff00 */
[----:B------:R-:W-:Y:S01]  /*07d0*/  CS2R R38, SRZ ;  /* 0x0000000000267805 */ /* 0x000fe2000001ff00 */
[----:B------:R-:W-:Y:S06]  /*07e0*/  BRA `(.L_x_1) ;  /* 0x0000002000f07947 */ /* 0x000fec0003800000 */
.L_x_0:
[----:B------:R-:W-:Y:S01]  /*07f0*/  IABS R54, R51 ;  /* 0x0000003300367213 */ /* 0x000fe20000000000 */
[----:B------:R-:W-:Y:S01]  /*0800*/  ULDC UR4, c[0x0][0x240] ;  /* 0x0000900000047ab9 */ /* 0x000fe20000000800 */
[----:B------:R-:W-:Y:S01]  /*0810*/  IABS R56, R50 ;  /* 0x0000003200387213 */ /* 0x000fe20000000000 */
[----:B------:R-:W0:Y:S01]  /*0820*/  LDC R87, c[0x0][0x238] ;  /* 0x00008e00ff577b82 */ /* 0x000e220000000800 */
[----:B------:R-:W1:Y:S01]  /*0830*/  I2F.RP R29, R54 ;  /* 0x00000036001d7306 */ /* 0x000e620000209400 */
[----:B------:R-:W-:Y:S01]  /*0840*/  IABS R32, R78 ;  /* 0x0000004e00207213 */ /* 0x000fe20000000000 */
[----:B------:R-:W-:Y:S01]  /*0850*/  ULDC.64 UR10, c[0x0][0x218] ;  /* 0x00008600000a7ab9 */ /* 0x000fe20000000a00 */
[----:B------:R-:W-:Y:S01]  /*0860*/  IABS R36, R2 ;  /* 0x0000000200247213 */ /* 0x000fe20000000000 */
[----:B------:R-:W-:Y:S01]  /*0870*/  IMAD.SHL.U32 R88, R13, 0x8, RZ ;  /* 0x000000080d587824 */ /* 0x000fe200078e00ff */
[----:B------:R-:W-:Y:S01]  /*0880*/  IABS R37, R5 ;  /* 0x0000000500257213 */ /* 0x000fe20000000000 */
[----:B------:R-:W-:Y:S01]  /*0890*/  ULDC UR6, c[0x0][0x234] ;  /* 0x00008d0000067ab9 */ /* 0x000fe20000000800 */
[----:B------:R-:W-:Y:S01]  /*08a0*/  IABS R34, R80 ;  /* 0x0000005000227213 */ /* 0x000fe20000000000 */
[----:B------:R-:W2:Y:S01]  /*08b0*/  I2F.RP R30, R56 ;  /* 0x00000038001e7306 */ /* 0x000ea20000209400 */
[----:B------:R-:W-:Y:S01]  /*08c0*/  IABS R52, R9 ;  /* 0x0000000900347213 */ /* 0x000fe20000000000 */
[----:B------:R-:W-:Y:S01]  /*08d0*/  ULDC UR5, c[0x0][0x23c] ;  /* 0x00008f0000057ab9 */ /* 0x000fe20000000800 */
[----:B------:R-:W-:Y:S01]  /*08e0*/  IABS R55, R107 ;  /* 0x0000006b00377213 */ /* 0x000fe20000000000 */
[----:B------:R-:W-:Y:S01]  /*08f0*/  ULDC.64 UR8, c[0x0][0x210] ;  /* 0x0000840000087ab9 */ /* 0x000fe20000000a00 */
[----:B------:R-:W-:Y:S01]  /*0900*/  IABS R35, R3 ;  /* 0x0000000300237213 */ /* 0x000fe20000000000 */
[----:B------:R-:W-:Y:S01]  /*0910*/  IMAD R62, R43, UR5, RZ ;  /* 0x000000052b3e7c24 */ /* 0x000fe2000f8e02ff */
[----:B------:R-:W-:Y:S01]  /*0920*/  IABS R39, R8 ;  /* 0x0000000800277213 */ /* 0x000fe20000000000 */
[----:B-1----:R-:W1:Y:S01]  /*0930*/  MUFU.RCP R29, R29 ;  /* 0x0000001d001d7308 */ /* 0x002e620000001000 */
[----:B------:R-:W-:Y:S01]  /*0940*/  IABS R49, R7 ;  /* 0x0000000700317213 */ /* 0x000fe20000000000 */
[----:B------:R-:W-:Y:S01]  /*0950*/  USHF.L.U32 UR18, UR5, 0x6, URZ ;  /* 0x0000000605127899 */ /* 0x000fe2000800063f */
[----:B------:R-:W-:Y:S01]  /*0960*/  IABS R38, R6 ;  /* 0x0000000600267213 */ /* 0x000fe20000000000 */
[----:B------:R-:W-:Y:S01]  /*0970*/  UIADD3 UR14, UR12, 0x1000, URZ ;  /* 0x000010000c0e7890 */ /* 0x000fe2000fffe03f */
[----:B------:R-:W-:Y:S01]  /*0980*/  IABS R57, R47 ;  /* 0x0000002f00397213 */ /* 0x000fe20000000000 */
[----:B------:R-:W-:Y:S01]  /*0990*/  UMOV UR5, URZ ;  /* 0x0000003f00057c82 */ /* 0x000fe20008000000 */
[----:B0-----:R-:W-:Y:S01]  /*09a0*/  IMAD.SHL.U32 R121, R87, 0x40, RZ ;  /* 0x0000004057797824 */ /* 0x001fe200078e00ff */
[----:B--2---:R-:W0:Y:S01]  /*09b0*/  MUFU.RCP R30, R30 ;  /* 0x0000001e001e7308 */ /* 0x004e220000001000 */
[-C--:B------:R-:W-:Y:S01]  /*09c0*/  IMAD R64, R22, R87.reuse, RZ ;  /* 0x0000005716407224 */ /* 0x080fe200078e02ff */
[----:B------:R-:W-:Y:S01]  /*09d0*/  LOP3.LUT R89, R13, 0x80, RZ, 0xc0, !PT ;  /* 0x000000800d597812 */ /* 0x000fe200078ec0ff */
[-C--:B------:R-:W-:Y:S01]  /*09e0*/  IMAD R65, R23, R87.reuse, RZ ;  /* 0x0000005717417224 */ /* 0x080fe200078e02ff */
[----:B------:R-:W-:Y:S01]  /*09f0*/  SHF.R.S32.HI R122, RZ, 0x1f, R62 ;  /* 0x0000001fff7a7819 */ /* 0x000fe2000001143e */
[-C--:B------:R-:W-:Y:S01]  /*0a00*/  IMAD R66, R41, R87.reuse, RZ ;  /* 0x0000005729427224 */ /* 0x080fe200078e02ff */
[----:B------:R-:W-:Y:S01]  /*0a10*/  USHF.R.S32.HI UR19, URZ, 0x1f, UR18 ;  /* 0x0000001f3f137899 */ /* 0x000fe20008011412 */
[----:B------:R-:W-:-:S02]  /*0a20*/  IMAD R67, R42, R87, RZ ;  /* 0x000000572a437224 */ /* 0x000fc400078e02ff */
[----:B-1----:R-:W-:Y:S02]  /*0a30*/  VIADD R24, R29, 0xffffffe ;  /* 0x0ffffffe1d187836 */ /* 0x002fe40000000000 */
[-C--:B------:R-:W-:Y:S02]  /*0a40*/  IMAD R68, R40, R87.reuse, RZ ;  /* 0x0000005728447224 */ /* 0x080fe400078e02ff */
[----:B------:R1:W2:Y:S01]  /*0a50*/  F2I.FTZ.U32.TRUNC.NTZ R25, R24 ;  /* 0x0000001800197305 */ /* 0x0002a2000021f000 */
[-C--:B------:R-:W-:Y:S02]  /*0a60*/  IMAD R75, R46, R87.reuse, RZ ;  /* 0x000000572e4b7224 */ /* 0x080fe400078e02ff */
[-C--:B------:R-:W-:Y:S02]  /*0a70*/  IMAD R76, R45, R87.reuse, RZ ;  /* 0x000000572d4c7224 */ /* 0x080fe400078e02ff */
[----:B0-----:R-:W-:Y:S01]  /*0a80*/  VIADD R26, R30, 0xffffffe ;  /* 0x0ffffffe1e1a7836 */ /* 0x001fe20000000000 */
[----:B------:R-:W-:Y:S01]  /*0a90*/  IABS R30, R0 ;  /* 0x00000000001e7213 */ /* 0x000fe20000000000 */
[----:B------:R-:W-:-:S02]  /*0aa0*/  IMAD R77, R44, R87, RZ ;  /* 0x000000572c4d7224 */ /* 0x000fc400078e02ff */
[----:B------:R0:W3:Y:S01]  /*0ab0*/  F2I.FTZ.U32.TRUNC.NTZ R27, R26 ;  /* 0x0000001a001b7305 */ /* 0x0000e2000021f000 */
[----:B-1----:R-:W-:Y:S02]  /*0ac0*/  IMAD.MOV.U32 R24, RZ, RZ, RZ ;  /* 0x000000ffff187224 */ /* 0x002fe400078e00ff */
[-C--:B------:R-:W-:Y:S02]  /*0ad0*/  IMAD R79, R14, R87.reuse, RZ ;  /* 0x000000570e4f7224 */ /* 0x080fe400078e02ff */
[----:B------:R-:W-:Y:S02]  /*0ae0*/  IMAD R81, R15, R87, RZ ;  /* 0x000000570f517224 */ /* 0x000fe400078e02ff */
[----:B--2---:R-:W-:Y:S02]  /*0af0*/  IMAD.MOV R31, RZ, RZ, -R25 ;  /* 0x000000ffff1f7224 */ /* 0x004fe400078e0a19 */
[----:B0-----:R-:W-:Y:S02]  /*0b00*/  IMAD.MOV.U32 R26, RZ, RZ, RZ ;  /* 0x000000ffff1a7224 */ /* 0x001fe400078e00ff */
[----:B------:R-:W-:-:S02]  /*0b10*/  IMAD R31, R31, R54, RZ ;  /* 0x000000361f1f7224 */ /* 0x000fc400078e02ff */
[----:B------:R-:W-:Y:S02]  /*0b20*/  IMAD R82, R16, R87, RZ ;  /* 0x0000005710527224 */ /* 0x000fe400078e02ff */
[----:B------:R-:W-:-:S04]  /*0b30*/  IMAD.HI.U32 R25, R25, R31, R24 ;  /* 0x0000001f19197227 */ /* 0x000fc800078e0018 */
[----:B---3--:R-:W-:Y:S02]  /*0b40*/  IMAD.MOV R33, RZ, RZ, -R27 ;  /* 0x000000ffff217224 */ /* 0x008fe400078e0a1b */
[----:B------:R-:W-:-:S04]  /*0b50*/  IMAD.HI.U32 R24, R25, R30, RZ ;  /* 0x0000001e19187227 */ /* 0x000fc800078e00ff */
[----:B------:R-:W-:-:S04]  /*0b60*/  IMAD.HI.U32 R29, R25, R32, RZ ;  /* 0x00000020191d7227 */ /* 0x000fc800078e00ff */
[----:B------:R-:W-:Y:S02]  /*0b70*/  IMAD R33, R33, R56, RZ ;  /* 0x0000003821217224 */ /* 0x000fe400078e02ff */
[----:B------:R-:W-:Y:S02]  /*0b80*/  IMAD.MOV R31, RZ, RZ, -R24 ;  /* 0x000000ffff1f7224 */ /* 0x000fe400078e0a18 */
[----:B------:R-:W-:Y:S02]  /*0b90*/  IMAD.MOV R29, RZ, RZ, -R29 ;  /* 0x000000ffff1d7224 */ /* 0x000fe400078e0a1d */
[----:B------:R-:W-:Y:S01]  /*0ba0*/  IMAD.HI.U32 R48, R27, R33, R26 ;  /* 0x000000211b307227 */ /* 0x000fe200078e001a */
[----:B------:R-:W-:-:S03]  /*0bb0*/  IABS R27, R4 ;  /* 0x00000004001b7213 */ /* 0x000fc60000000000 */
[C---:B------:R-:W-:Y:S02]  /*0bc0*/  IMAD R24, R54.reuse, R31, R30 ;  /* 0x0000001f36187224 */ /* 0x040fe400078e021e */
[C---:B------:R-:W-:Y:S02]  /*0bd0*/  IMAD R26, R54.reuse, R29, R32 ;  /* 0x0000001d361a7224 */ /* 0x040fe400078e0220 */
[C---:B------:R-:W-:Y:S01]  /*0be0*/  IMAD.HI.U32 R31, R25.reuse, R36, RZ ;  /* 0x00000024191f7227 */ /* 0x040fe200078e00ff */
[C---:B------:R-:W-:Y:S02]  /*0bf0*/  ISETP.GT.U32.AND P0, PT, R54.reuse, R24, PT ;  /* 0x000000183600720c */ /* 0x040fe40003f04070 */
[----:B------:R-:W-:Y:S01]  /*0c00*/  ISETP.GT.U32.AND P1, PT, R54, R26, PT ;  /* 0x0000001a3600720c */ /* 0x000fe20003f24070 */
[----:B------:R-:W-:-:S04]  /*0c10*/  IMAD.HI.U32 R32, R25, R37, RZ ;  /* 0x0000002519207227 */ /* 0x000fc800078e00ff */
[----:B------:R-:W-:Y:S02]  /*0c20*/  IMAD.MOV R31, RZ, RZ, -R31 ;  /* 0x000000ffff1f7224 */ /* 0x000fe400078e0a1f */
[----:B------:R-:W-:Y:S02]  /*0c30*/  IMAD.MOV R32, RZ, RZ, -R32 ;  /* 0x000000ffff207224 */ /* 0x000fe400078e0a20 */
[----:B------:R-:W-:Y:S02]  /*0c40*/  IMAD.MOV.U32 R33, RZ, RZ, R34 ;  /* 0x000000ffff217224 */ /* 0x000fe400078e0022 */
[----:B------:R-:W-:Y:S02]  /*0c50*/  IMAD.MOV.U32 R34, RZ, RZ, R27 ;  /* 0x000000ffff227224 */ /* 0x000fe400078e001b */
[C---:B------:R-:W-:Y:S02]  /*0c60*/  IMAD R31, R54.reuse, R31, R36 ;  /* 0x0000001f361f7224 */ /* 0x040fe400078e0224 */
[----:B------:R-:W-:-:S02]  /*0c70*/  IMAD R32, R54, R32, R37 ;  /* 0x0000002036207224 */ /* 0x000fc400078e0225 */
[----:B------:R-:W-:Y:S01]  /*0c80*/  IMAD.HI.U32 R36, R25, R52, RZ ;  /* 0x0000003419247227 */ /* 0x000fe200078e00ff */
[----:B------:R-:W-:-:S03]  /*0c90*/  ISETP.GT.U32.AND P5, PT, R54, R31, PT ;  /* 0x0000001f3600720c */ /* 0x000fc60003fa4070 */
[----:B------:R-:W-:-:S04]  /*0ca0*/  IMAD.HI.U32 R37, R25, R55, RZ ;  /* 0x0000003719257227 */ /* 0x000fc800078e00ff */
[----:B------:R-:W-:-:S04]  /*0cb0*/  IMAD.HI.U32 R27, R25, R33, RZ ;  /* 0x00000021191b7227 */ /* 0x000fc800078e00ff */
[----:B------:R-:W-:-:S04]  /*0cc0*/  IMAD.HI.U32 R29, R25, R34, RZ ;  /* 0x00000022191d7227 */ /* 0x000fc800078e00ff */
[----:B------:R-:W-:Y:S02]  /*0cd0*/  IMAD.MOV R53, RZ, RZ, -R36 ;  /* 0x000000ffff357224 */ /* 0x000fe400078e0a24 */
[----:B------:R-:W-:Y:S02]  /*0ce0*/  IMAD.MOV R37, RZ, RZ, -R37 ;  /* 0x000000ffff257224 */ /* 0x000fe400078e0a25 */
[----:B------:R-:W-:Y:S02]  /*0cf0*/  IMAD.MOV R27, RZ, RZ, -R27 ;  /* 0x000000ffff1b7224 */ /* 0x000fe400078e0a1b */
[----:B------:R-:W-:Y:S02]  /*0d00*/  IMAD.MOV R29, RZ, RZ, -R29 ;  /* 0x000000ffff1d7224 */ /* 0x000fe400078e0a1d */
[C---:B------:R-:W-:Y:S01]  /*0d10*/  IMAD R36, R54.reuse, R53, R52 ;  /* 0x0000003536247224 */ /* 0x040fe200078e0234 */
[----:B------:R-:W-:Y:S01]  /*0d20*/  IABS R53, R10 ;  /* 0x0000000a00357213 */ /* 0x000fe20000000000 */
[C---:B------:R-:W-:Y:S01]  /*0d30*/  IMAD R52, R54.reuse, R37, R55 ;  /* 0x0000002536347224 */ /* 0x040fe200078e0237 */
[----:B------:R-:W-:Y:S01]  /*0d40*/  IABS R55, R106 ;  /* 0x0000006a00377213 */ /* 0x000fe20000000000 */
[----:B------:R-:W-:-:S02]  /*0d50*/  IMAD R27, R54, R27, R33 ;  /* 0x0000001b361b7224 */ /* 0x000fc400078e0221 */
[C---:B------:R-:W-:Y:S01]  /*0d60*/  IMAD R29, R54.reuse, R29, R34 ;  /* 0x0000001d361d7224 */ /* 0x040fe200078e0222 */
[C---:B------:R-:W-:Y:S01]  /*0d70*/  ISETP.GT.U32.AND P3, PT, R54.reuse, R52, PT ;  /* 0x000000343600720c */ /* 0x040fe20003f64070 */
[----:B------:R-:W-:Y:S01]  /*0d80*/  IMAD.HI.U32 R30, R25, R35, RZ ;  /* 0x00000023191e7227 */ /* 0x000fe200078e00ff */
[----:B------:R-:W-:-:S03]  /*0d90*/  ISETP.GT.U32.AND P2, PT, R54, R27, PT ;  /* 0x0000001b3600720c */ /* 0x000fc60003f44070 */
[----:B------:R-:W-:-:S04]  /*0da0*/  IMAD.HI.U32 R34, R25, R39, RZ ;  /* 0x0000002719227227 */ /* 0x000fc800078e00ff */
[----:B------:R-:W-:Y:S02]  /*0db0*/  IMAD.MOV R30, RZ, RZ, -R30 ;  /* 0x000000ffff1e7224 */ /* 0x000fe400078e0a1e */
[----:B------:R-:W-:Y:S02]  /*0dc0*/  IMAD.MOV R34, RZ, RZ, -R34 ;  /* 0x000000ffff227224 */ /* 0x000fe400078e0a22 */
[----:B------:R-:W-:Y:S02]  /*0dd0*/  @!P0 IMAD.IADD R24, R24, 0x1, -R54 ;  /* 0x0000000118188824 */ /* 0x000fe400078e0a36 */
[C---:B------:R-:W-:Y:S02]  /*0de0*/  IMAD R30, R54.reuse, R30, R35 ;  /* 0x0000001e361e7224 */ /* 0x040fe400078e0223 */
[C---:B------:R-:W-:Y:S01]  /*0df0*/  IMAD R34, R54.reuse, R34, R39 ;  /* 0x0000002236227224 */ /* 0x040fe200078e0227 */
[----:B------:R-:W-:Y:S01]  /*0e00*/  IABS R39, R12 ;  /* 0x0000000c00277213 */ /* 0x000fe20000000000 */
[----:B------:R-:W-:Y:S01]  /*0e10*/  IMAD.HI.U32 R35, R25, R49, RZ ;  /* 0x0000003119237227 */ /* 0x000fe200078e00ff */
[----:B------:R-:W-:-:S02]  /*0e20*/  ISETP.GT.U32.AND P0, PT, R54, R24, PT ;  /* 0x000000183600720c */ /* 0x000fc40003f04070 */
[----:B------:R-:W-:Y:S01]  /*0e30*/  ISETP.GT.U32.AND P4, PT, R54, R30, PT ;  /* 0x0000001e3600720c */ /* 0x000fe20003f84070 */
[----:B------:R-:W-:-:S04]  /*0e40*/  IMAD.HI.U32 R33, R25, R38, RZ ;  /* 0x0000002619217227 */ /* 0x000fc800078e00ff */
[----:B------:R-:W-:Y:S02]  /*0e50*/  IMAD.MOV R35, RZ, RZ, -R35 ;  /* 0x000000ffff237224 */ /* 0x000fe400078e0a23 */
[----:B------:R-:W-:Y:S02]  /*0e60*/  IMAD.MOV R33, RZ, RZ, -R33 ;  /* 0x000000ffff217224 */ /* 0x000fe400078e0a21 */
[----:B------:R-:W-:-:S04]  /*0e70*/  IMAD.HI.U32 R37, R25, R39, RZ ;  /* 0x0000002719257227 */ /* 0x000fc800078e00ff */
[--C-:B------:R-:W-:Y:S02]  /*0e80*/  @!P1 IMAD.IADD R26, R26, 0x1, -R54.reuse ;  /* 0x000000011a1a9824 */ /* 0x100fe400078e0a36 */
[--C-:B------:R-:W-:Y:S01]  /*0e90*/  @!P3 IMAD.IADD R52, R52, 0x1, -R54.reuse ;  /* 0x000000013434b824 */ /* 0x100fe200078e0a36 */
[C---:B------:R-:W-:Y:S01]  /*0ea0*/  ISETP.GT.U32.AND P3, PT, R54.reuse, R29, PT ;  /* 0x0000001d3600720c */ /* 0x040fe20003f64070 */
[C---:B------:R-:W-:Y:S01]  /*0eb0*/  IMAD R35, R54.reuse, R35, R49 ;  /* 0x0000002336237224 */ /* 0x040fe200078e0231 */
[----:B------:R-:W-:Y:S01]  /*0ec0*/  IABS R49, R11 ;  /* 0x0000000b00317213 */ /* 0x000fe20000000000 */
[----:B------:R-:W-:Y:S01]  /*0ed0*/  @!P2 IMAD.IADD R27, R27, 0x1, -R54 ;  /* 0x000000011b1ba824 */ /* 0x000fe200078e0a36 */
[C---:B------:R-:W-:Y:S01]  /*0ee0*/  ISETP.GT.U32.AND P1, PT, R54.reuse, R26, PT ;  /* 0x0000001a3600720c */ /* 0x040fe20003f24070 */
[C---:B------:R-:W-:Y:S01]  /*0ef0*/  IMAD R33, R54.reuse, R33, R38 ;  /* 0x0000002136217224 */ /* 0x040fe200078e0226 */
[C---:B------:R-:W-:Y:S01]  /*0f00*/  ISETP.GT.U32.AND P6, PT, R54.reuse, R52, PT ;  /* 0x000000343600720c */ /* 0x040fe20003fc4070 */
[----:B------:R-:W-:Y:S01]  /*0f10*/  IMAD.MOV R37, RZ, RZ, -R37 ;  /* 0x000000ffff257224 */ /* 0x000fe200078e0a25 */
[----:B------:R-:W-:Y:S01]  /*0f20*/  ISETP.GT.U32.AND P2, PT, R54, R27, PT ;  /* 0x0000001b3600720c */ /* 0x000fe20003f44070 */
[----:B------:R-:W-:Y:S01]  /*0f30*/  @!P0 IMAD.IADD R24, R24, 0x1, -R54 ;  /* 0x0000000118188824 */ /* 0x000fe200078e0a36 */
[C---:B------:R-:W-:Y:S01]  /*0f40*/  ISETP.GT.U32.AND P0, PT, R54.reuse, R33, PT ;  /* 0x000000213600720c */ /* 0x040fe20003f04070 */
[----:B------:R-:W-:-:S02]  /*0f50*/  IMAD R37, R54, R37, R39 ;  /* 0x0000002536257224 */ /* 0x000fc400078e0227 */
[----:B------:R-:W-:-:S04]  /*0f60*/  IMAD.HI.U32 R38, R25, R49, RZ ;  /* 0x0000003119267227 */ /* 0x000fc800078e00ff */
[----:B------:R-:W-:-:S04]  /*0f70*/  IMAD.HI.U32 R39, R25, R53, RZ ;  /* 0x0000003519277227 */ /* 0x000fc800078e00ff */
[----:B------:R-:W-:-:S04]  /*0f80*/  IMAD.HI.U32 R25, R25, R55, RZ ;  /* 0x0000003719197227 */ /* 0x000fc800078e00ff */
[----:B------:R-:W-:Y:S02]  /*0f90*/  IMAD.MOV R38, RZ, RZ, -R38 ;  /* 0x000000ffff267224 */ /* 0x000fe400078e0a26 */
[----:B------:R-:W-:Y:S02]  /*0fa0*/  IMAD.MOV R25, RZ, RZ, -R25 ;  /* 0x000000ffff197224 */ /* 0x000fe400078e0a19 */
[----:B------:R-:W-:Y:S01]  /*0fb0*/  @!P3 IMAD.IADD R29, R29, 0x1, -R54 ;  /* 0x000000011d1db824 */ /* 0x000fe200078e0a36 */
[C---:B------:R-:W-:Y:S01]  /*0fc0*/  ISETP.GT.U32.AND P3, PT, R54.reuse, R36, PT ;  /* 0x000000243600720c */ /* 0x040fe20003f64070 */
[C---:B------:R-:W-:Y:S02]  /*0fd0*/  IMAD R38, R54.reuse, R38, R49 ;  /* 0x0000002636267224 */ /* 0x040fe400078e0231 */
[----:B------:R-:W-:Y:S01]  /*0fe0*/  IMAD R49, R54, R25, R55 ;  /* 0x0000001936317224 */ /* 0x000fe200078e0237 */
[----:B------:R-:W-:Y:S01]  /*0ff0*/  SHF.R.S32.HI R25, RZ, 0x1f, R28 ;  /* 0x0000001fff197819 */ /* 0x000fe2000001141c */
[----:B------:R-:W-:Y:S01]  /*1000*/  @!P1 IMAD.IADD R26, R26, 0x1, -R54 ;  /* 0x000000011a1a9824 */ /* 0x000fe200078e0a36 */
[----:B------:R-:W-:Y:S01]  /*1010*/  ISETP.GT.U32.AND P1, PT, R54, R34, PT ;  /* 0x000000223600720c */ /* 0x000fe20003f24070 */
[----:B------:R-:W-:Y:S01]  /*1020*/  IMAD.HI.U32 R48, R48, R57, RZ ;  /* 0x0000003930307227 */ /* 0x000fe200078e00ff */
[----:B------:R-:W-:-:S03]  /*1030*/  SHF.R.U32.HI R55, RZ, 0x5, R13 ;  /* 0x00000005ff377819 */ /* 0x000fc6000001160d */
[--C-:B------:R-:W-:Y:S01]  /*1040*/  @!P4 IMAD.IADD R30, R30, 0x1, -R54.reuse ;  /* 0x000000011e1ec824 */ /* 0x100fe200078e0a36 */
[----:B------:R-:W-:Y:S01]  /*1050*/  ISETP.GT.U32.AND P4, PT, R54, R37, PT ;  /* 0x000000253600720c */ /* 0x000fe20003f84070 */
[--C-:B------:R-:W-:Y:S01]  /*1060*/  @!P6 IMAD.IADD R52, R52, 0x1, -R54.reuse ;  /* 0x000000013434e824 */ /* 0x100fe200078e0a36 */
[C---:B------:R-:W-:Y:S01]  /*1070*/  ISETP.GT.U32.AND P6, PT, R54.reuse, R32, PT ;  /* 0x000000203600720c */ /* 0x040fe20003fc4070 */
[--C-:B------:R-:W-:Y:S01]  /*1080*/  @!P2 IMAD.IADD R27, R27, 0x1, -R54.reuse ;  /* 0x000000011b1ba824 */ /* 0x100fe200078e0a36 */
[C---:B------:R-:W-:Y:S01]  /*1090*/  ISETP.GT.U32.AND P2, PT, R54.reuse, R35, PT ;  /* 0x000000233600720c */ /* 0x040fe20003f44070 */
[----:B------:R-:W-:Y:S01]  /*10a0*/  @!P0 IMAD.IADD R33, R33, 0x1, -R54 ;  /* 0x0000000121218824 */ /* 0x000fe200078e0a36 */
[----:B------:R-:W-:Y:S01]  /*10b0*/  ISETP.GT.U32.AND P0, PT, R54, R49, PT ;  /* 0x000000313600720c */ /* 0x000fe20003f04070 */
[----:B------:R-:W-:Y:S01]  /*10c0*/  IMAD.MOV R39, RZ, RZ, -R39 ;  /* 0x000000ffff277224 */ /* 0x000fe200078e0a27 */
[----:B------:R-:W-:Y:S01]  /*10d0*/  R2UR UR15, R55 ;  /* 0x00000000370f72ca */ /* 0x000fe200000e0000 */
[----:B------:R-:W-:-:S02]  /*10e0*/  IMAD.MOV R48, RZ, RZ, -R48 ;  /* 0x000000ffff307224 */ /* 0x000fc400078e0a30 */
[--C-:B------:R-:W-:Y:S01]  /*10f0*/  @!P5 IMAD.IADD R31, R31, 0x1, -R54.reuse ;  /* 0x000000011f1fd824 */ /* 0x100fe200078e0a36 */
[C---:B------:R-:W-:Y:S01]  /*1100*/  ISETP.GT.U32.AND P5, PT, R54.reuse, R38, PT ;  /* 0x000000263600720c */ /* 0x040fe20003fa4070 */
[----:B------:R-:W-:Y:S02]  /*1110*/  IMAD R39, R54, R39, R53 ;  /* 0x0000002736277224 */ /* 0x000fe400078e0235 */
[----:B------:R-:W-:Y:S01]  /*1120*/  IMAD R53, R56, R48, R57 ;  /* 0x0000003038357224 */ /* 0x000fe200078e0239 */
[----:B------:R-:W-:Y:S01]  /*1130*/  LEA.HI R48, R25, R28, RZ, 0x6 ;  /* 0x0000001c19307211 */ /* 0x000fe200078f30ff */
[--C-:B------:R-:W-:Y:S01]  /*1140*/  @!P3 IMAD.IADD R36, R36, 0x1, -R54.reuse ;  /* 0x000000012424b824 */ /* 0x100fe200078e0a36 */
[----:B------:R-:W-:Y:S01]  /*1150*/  ISETP.GT.U32.AND P3, PT, R54, R30, PT ;  /* 0x0000001e3600720c */ /* 0x000fe20003f64070 */
[--C-:B------:R-:W-:Y:S01]  /*1160*/  @!P1 IMAD.IADD R34, R34, 0x1, -R54.reuse ;  /* 0x0000000122229824 */ /* 0x100fe200078e0a36 */
[----:B------:R-:W-:Y:S01]  /*1170*/  ISETP.GT.U32.AND P1, PT, R56, R53, PT ;  /* 0x000000353800720c */ /* 0x000fe20003f24070 */
[--C-:B------:R-:W-:Y:S01]  /*1180*/  @!P4 IMAD.IADD R37, R37, 0x1, -R54.reuse ;  /* 0x000000012525c824 */ /* 0x100fe200078e0a36 */
[----:B------:R-:W-:Y:S01]  /*1190*/  ISETP.GT.U32.AND P4, PT, R54, R31, PT ;  /* 0x0000001f3600720c */ /* 0x000fe20003f84070 */
[--C-:B------:R-:W-:Y:S01]  /*11a0*/  @!P6 IMAD.IADD R32, R32, 0x1, -R54.reuse ;  /* 0x000000012020e824 */ /* 0x100fe200078e0a36 */
[C---:B------:R-:W-:Y:S01]  /*11b0*/  ISETP.GT.U32.AND P6, PT, R54.reuse, R39, PT ;  /* 0x000000273600720c */ /* 0x040fe20003fc4070 */
[--C-:B------:R-:W-:Y:S01]  /*11c0*/  @!P2 IMAD.IADD R35, R35, 0x1, -R54.reuse ;  /* 0x000000012323a824 */ /* 0x100fe200078e0a36 */
[C---:B------:R-:W-:Y:S01]  /*11d0*/  ISETP.GT.U32.AND P2, PT, R54.reuse, R29, PT ;  /* 0x0000001d3600720c */ /* 0x040fe20003f44070 */
[--C-:B------:R-:W-:Y:S01]  /*11e0*/  @!P0 IMAD.IADD R49, R49, 0x1, -R54.reuse ;  /* 0x0000000131318824 */ /* 0x100fe200078e0a36 */
[----:B------:R-:W-:Y:S01]  /*11f0*/  ISETP.GT.U32.AND P0, PT, R54, R34, PT ;  /* 0x000000223600720c */ /* 0x000fe20003f04070 */
[--C-:B------:R-:W-:Y:S01]  /*1200*/  @!P5 IMAD.IADD R38, R38, 0x1, -R54.reuse ;  /* 0x000000012626d824 */ /* 0x100fe200078e0a36 */
[----:B------:R-:W-:Y:S01]  /*1210*/  ISETP.GT.U32.AND P5, PT, R54, R32, PT ;  /* 0x000000203600720c */ /* 0x000fe20003fa4070 */
[----:B------:R-:W-:Y:S01]  /*1220*/  @!P3 IMAD.IADD R30, R30, 0x1, -R54 ;  /* 0x000000011e1eb824 */ /* 0x000fe200078e0a36 */
[C---:B------:R-:W-:Y:S01]  /*1230*/  ISETP.GT.U32.AND P3, PT, R54.reuse, R37, PT ;  /* 0x000000253600720c */ /* 0x040fe20003f64070 */
[----:B------:R-:W-:Y:S01]  /*1240*/  @!P1 IMAD.IADD R53, R53, 0x1, -R56 ;  /* 0x0000000135359824 */ /* 0x000fe200078e0a38 */
[C---:B------:R-:W-:Y:S01]  /*1250*/  ISETP.GT.U32.AND P1, PT, R54.reuse, R35, PT ;  /* 0x000000233600720c */ /* 0x040fe20003f24070 */
        /* <DEDUP_REMOVED lines=8> */
[--C-:B------:R-:W-:Y:S01]  /*12e0*/  @!P5 IMAD.IADD R32, R32, 0x1, -R54.reuse ;  /* 0x000000012020d824 */ /* 0x100fe200078e0a36 */
[----:B------:R-:W-:Y:S01]  /*12f0*/  ISETP.GT.U32.AND P5, PT, R54, R39, PT ;  /* 0x000000273600720c */ /* 0x000fe20003fa4070 */
[--C-:B------:R-:W-:Y:S01]  /*1300*/  @!P3 IMAD.IADD R37, R37, 0x1, -R54.reuse ;  /* 0x000000012525b824 */ /* 0x100fe200078e0a36 */
[----:B------:R-:W-:Y:S01]  /*1310*/  ISETP.GE.AND P3, PT, R80, RZ, PT ;  /* 0x000000ff5000720c */ /* 0x000fe20003f66270 */
[--C-:B------:R-:W-:Y:S01]  /*1320*/  @!P1 IMAD.IADD R35, R35, 0x1, -R54.reuse ;  /* 0x0000000123239824 */ /* 0x100fe200078e0a36 */
[----:B------:R-:W-:Y:S01]  /*1330*/  ISETP.GE.AND P1, PT, R0, RZ, PT ;  /* 0x000000ff0000720c */ /* 0x000fe20003f26270 */
[--C-:B------:R-:W-:Y:S01]  /*1340*/  @!P4 IMAD.IADD R38, R38, 0x1, -R54.reuse ;  /* 0x000000012626c824 */ /* 0x100fe200078e0a36 */
[----:B------:R-:W-:Y:S01]  /*1350*/  ISETP.GE.AND P4, PT, R2, RZ, PT ;  /* 0x000000ff0200720c */ /* 0x000fe20003f86270 */
[--C-:B------:R-:W-:Y:S01]  /*1360*/  @!P6 IMAD.IADD R33, R33, 0x1, -R54.reuse ;  /* 0x000000012121e824 */ /* 0x100fe200078e0a36 */
[----:B------:R-:W-:Y:S01]  /*1370*/  ISETP.GT.U32.AND P6, PT, R54, R49, PT ;  /* 0x000000313600720c */ /* 0x000fe20003fc4070 */
[----:B------:R-:W-:Y:S01]  /*1380*/  @!P2 IMAD.IADD R36, R36, 0x1, -R54 ;  /* 0x000000012424a824 */ /* 0x000fe200078e0a36 */
[----:B------:R-:W-:Y:S01]  /*1390*/  ISETP.GE.AND P2, PT, R78, RZ, PT ;  /* 0x000000ff4e00720c */ /* 0x000fe20003f46270 */
[----:B------:R-:W-:Y:S01]  /*13a0*/  @!P0 IMAD.IADD R53, R53, 0x1, -R56 ;  /* 0x0000000135358824 */ /* 0x000fe200078e0a38 */
[----:B------:R-:W-:Y:S01]  /*13b0*/  ISETP.GE.AND P0, PT, R4, RZ, PT ;  /* 0x000000ff0400720c */ /* 0x000fe20003f06270 */
[----:B------:R-:W-:Y:S01]  /*13c0*/  @!P5 IMAD.IADD R39, R39, 0x1, -R54 ;  /* 0x000000012727d824 */ /* 0x000fe200078e0a36 */
[----:B------:R-:W-:Y:S01]  /*13d0*/  ISETP.GE.AND P5, PT, R3, RZ, PT ;  /* 0x000000ff0300720c */ /* 0x000fe20003fa6270 */
[----:B------:R-:W-:Y:S01]  /*13e0*/  @!P3 IMAD.MOV R27, RZ, RZ, -R27 ;  /* 0x000000ffff1bb224 */ /* 0x000fe200078e0a1b */
[----:B------:R-:W-:Y:S01]  /*13f0*/  ISETP.GE.AND P3, PT, R8, RZ, PT ;  /* 0x000000ff0800720c */ /* 0x000fe20003f66270 */
[----:B------:R-:W-:Y:S01]  /*1400*/  @!P1 IMAD.MOV R24, RZ, RZ, -R24 ;  /* 0x000000ffff189224 */ /* 0x000fe200078e0a18 */
[----:B------:R-:W-:Y:S01]  /*1410*/  ISETP.GE.AND P1, PT, R5, RZ, PT ;  /* 0x000000ff0500720c */ /* 0x000fe20003f26270 */
[----:B------:R-:W-:Y:S01]  /*1420*/  @!P4 IMAD.MOV R31, RZ, RZ, -R31 ;  /* 0x000000ffff1fc224 */ /* 0x000fe200078e0a1f */
[----:B------:R-:W-:Y:S01]  /*1430*/  ISETP.GE.AND P4, PT, R12, RZ, PT ;  /* 0x000000ff0c00720c */ /* 0x000fe20003f86270 */
[----:B------:R-:W-:Y:S01]  /*1440*/  @!P6 IMAD.IADD R49, R49, 0x1, -R54 ;  /* 0x000000013131e824 */ /* 0x000fe200078e0a36 */
[----:B------:R-:W-:Y:S01]  /*1450*/  LOP3.LUT R25, RZ, R51, RZ, 0x33, !PT ;  /* 0x00000033ff197212 */ /* 0x000fe200078e33ff */
[----:B------:R-:W-:Y:S01]  /*1460*/  @!P2 IMAD.MOV R26, RZ, RZ, -R26 ;  /* 0x000000ffff1aa224 */ /* 0x000fe200078e0a1a */
[----:B------:R-:W-:Y:S01]  /*1470*/  ISETP.GE.AND P2, PT, R6, RZ, PT ;  /* 0x000000ff0600720c */ /* 0x000fe20003f46270 */
        /* <DEDUP_REMOVED lines=9> */
[----:B------:R-:W-:Y:S01]  /*1510*/  ISETP.NE.AND P4, PT, R51, RZ, PT ;  /* 0x000000ff3300720c */ /* 0x000fe20003f85270 */
[----:B------:R-:W-:Y:S01]  /*1520*/  IMAD R83, R17, R87, RZ ;  /* 0x0000005711537224 */ /* 0x000fe200078e02ff */
[----:B------:R-:W-:Y:S01]  /*1530*/  ISETP.NE.AND P6, PT, R50, RZ, PT ;  /* 0x000000ff3200720c */ /* 0x000fe20003fc5270 */
[----:B------:R-:W-:Y:S01]  /*1540*/  @!P2 IMAD.MOV R33, RZ, RZ, -R33 ;  /* 0x000000ffff21a224 */ /* 0x000fe200078e0a21 */
[----:B------:R-:W-:Y:S01]  /*1550*/  ISETP.GE.AND P2, PT, R10, RZ, PT ;  /* 0x000000ff0a00720c */ /* 0x000fe20003f46270 */
[----:B------:R-:W-:Y:S01]  /*1560*/  @!P0 IMAD.MOV R35, RZ, RZ, -R35 ;  /* 0x000000ffff238224 */ /* 0x000fe200078e0a23 */
[----:B------:R-:W-:Y:S01]  /*1570*/  ISETP.GE.AND P0, PT, R107, RZ, PT ;  /* 0x000000ff6b00720c */ /* 0x000fe20003f06270 */
[----:B------:R-:W-:Y:S01]  /*1580*/  @!P5 IMAD.MOV R36, RZ, RZ, -R36 ;  /* 0x000000ffff24d224 */ /* 0x000fe200078e0a24 */
[----:B------:R-:W-:Y:S01]  /*1590*/  SEL R24, R25, R24, !P4 ;  /* 0x0000001819187207 */ /* 0x000fe20006000000 */
[----:B------:R-:W-:Y:S01]  /*15a0*/  @!P3 IMAD.MOV R49, RZ, RZ, -R49 ;  /* 0x000000ffff31b224 */ /* 0x000fe200078e0a31 */
[----:B------:R-:W-:Y:S01]  /*15b0*/  ISETP.GE.AND P5, PT, R47, RZ, PT ;  /* 0x000000ff2f00720c */ /* 0x000fe20003fa6270 */
[----:B------:R-:W-:Y:S01]  /*15c0*/  @!P1 IMAD.MOV R38, RZ, RZ, -R38 ;  /* 0x000000ffff269224 */ /* 0x000fe200078e0a26 */
[C---:B------:R-:W-:Y:S01]  /*15d0*/  SEL R33, R25.reuse, R33, !P4 ;  /* 0x0000002119217207 */ /* 0x040fe20006000000 */
[----:B------:R-:W-:Y:S01]  /*15e0*/  IMAD R24, R24, UR4, RZ ;  /* 0x0000000418187c24 */ /* 0x000fe2000f8e02ff */
[C---:B------:R-:W-:Y:S01]  /*15f0*/  SEL R26, R25.reuse, R26, !P4 ;  /* 0x0000001a191a7207 */ /* 0x040fe20006000000 */
[----:B------:R-:W-:Y:S01]  /*1600*/  IMAD R84, R18, R87, RZ ;  /* 0x0000005712547224 */ /* 0x000fe200078e02ff */
[C---:B------:R-:W-:Y:S01]  /*1610*/  SEL R27, R25.reuse, R27, !P4 ;  /* 0x0000001b191b7207 */ /* 0x040fe20006000000 */
[----:B------:R-:W-:Y:S01]  /*1620*/  @!P2 IMAD.MOV R39, RZ, RZ, -R39 ;  /* 0x000000ffff27a224 */ /* 0x000fe200078e0a27 */
[----:B------:R-:W-:Y:S01]  /*1630*/  SEL R49, R25, R49, !P4 ;  /* 0x0000003119317207 */ /* 0x000fe20006000000 */
[----:B------:R-:W-:Y:S01]  /*1640*/  IMAD R33, R33, UR4, RZ ;  /* 0x0000000421217c24 */ /* 0x000fe2000f8e02ff */
[----:B------:R-:W-:Y:S01]  /*1650*/  SHF.R.S32.HI R185, RZ, 0x1f, R24 ;  /* 0x0000001fffb97819 */ /* 0x000fe20000011418 */
[----:B------:R-:W-:Y:S01]  /*1660*/  @!P0 IMAD.MOV R52, RZ, RZ, -R52 ;  /* 0x000000ffff348224 */ /* 0x000fe200078e0a34 */
[----:B------:R-:W-:Y:S01]  /*1670*/  IADD3 R183, P3, R24, UR10, RZ ;  /* 0x0000000a18b77c10 */ /* 0x000fe2000ff7e0ff */
[----:B------:R-:W-:Y:S01]  /*1680*/  IMAD R26, R26, UR4, RZ ;  /* 0x000000041a1a7c24 */ /* 0x000fe2000f8e02ff */
[----:B------:R-:W-:Y:S01]  /*1690*/  SEL R29, R25, R29, !P4 ;  /* 0x0000001d191d7207 */ /* 0x000fe20006000000 */
[----:B------:R-:W-:Y:S01]  /*16a0*/  IMAD R27, R27, UR4, RZ ;  /* 0x000000041b1b7c24 */ /* 0x000fe2000f8e02ff */
[C---:B------:R-:W-:Y:S01]  /*16b0*/  SEL R30, R25.reuse, R30, !P4 ;  /* 0x0000001e191e7207 */ /* 0x040fe20006000000 */
[----:B------:R-:W-:Y:S01]  /*16c0*/  @!P5 IMAD.MOV R53, RZ, RZ, -R53 ;  /* 0x000000ffff35d224 */ /* 0x000fe200078e0a35 */
[----:B------:R-:W-:Y:S01]  /*16d0*/  SEL R31, R25, R31, !P4 ;  /* 0x0000001f191f7207 */ /* 0x000fe20006000000 */
[----:B------:R-:W-:Y:S01]  /*16e0*/  IMAD R49, R49, UR4, RZ ;  /* 0x0000000431317c24 */ /* 0x000fe2000f8e02ff */
[----:B------:R-:W-:Y:S01]  /*16f0*/  SEL R32, R25, R32, !P4 ;  /* 0x0000002019207207 */ /* 0x000fe20006000000 */
[----:B------:R-:W-:Y:S01]  /*1700*/  IMAD R29, R29, UR4, RZ ;  /* 0x000000041d1d7c24 */ /* 0x000fe2000f8e02ff */
[C---:B------:R-:W-:Y:S01]  /*1710*/  SEL R34, R25.reuse, R34, !P4 ;  /* 0x0000002219227207 */ /* 0x040fe20006000000 */
[----:B------:R-:W-:Y:S01]  /*1720*/  IMAD R30, R30, UR4, RZ ;  /* 0x000000041e1e7c24 */ /* 0x000fe2000f8e02ff */
[----:B------:R-:W-:Y:S01]  /*1730*/  SEL R35, R25, R35, !P4 ;  /* 0x0000002319237207 */ /* 0x000fe20006000000 */
[----:B------:R-:W-:Y:S01]  /*1740*/  IMAD R31, R31, UR4, RZ ;  /* 0x000000041f1f7c24 */ /* 0x000fe2000f8e02ff */
[----:B------:R-:W-:Y:S01]  /*1750*/  IADD3.X R185, R185, UR11, RZ, P3, !PT ;  /* 0x0000000bb9b97c10 */ /* 0x000fe20009ffe4ff */
[----:B------:R-:W-:Y:S01]  /*1760*/  IMAD R32, R32, UR4, RZ ;  /* 0x0000000420207c24 */ /* 0x000fe2000f8e02ff */
[----:B------:R-:W-:Y:S01]  /*1770*/  SHF.R.S32.HI R51, RZ, 0x7, R13 ;  /* 0x00000007ff337819 */ /* 0x000fe2000001140d */
[----:B------:R-:W-:Y:S01]  /*1780*/  IMAD R34, R34, UR4, RZ ;  /* 0x0000000422227c24 */ /* 0x000fe2000f8e02ff */
[----:B------:R-:W-:Y:S01]  /*1790*/  SEL R36, R25, R36, !P4 ;  /* 0x0000002419247207 */ /* 0x000fe20006000000 */
[----:B------:R-:W-:Y:S01]  /*17a0*/  IMAD R35, R35, UR4, RZ ;  /* 0x0000000423237c24 */ /* 0x000fe2000f8e02ff */
[----:B------:R-:W-:Y:S01]  /*17b0*/  SEL R37, R25, R37, !P4 ;  /* 0x0000002519257207 */ /* 0x000fe20006000000 */
[----:B------:R-:W-:Y:S01]  /*17c0*/  IMAD R85, R19, R87, RZ ;  /* 0x0000005713557224 */ /* 0x000fe200078e02ff */
[C---:B------:R-:W-:Y:S01]  /*17d0*/  SEL R38, R25.reuse, R38, !P4 ;  /* 0x0000002619267207 */ /* 0x040fe20006000000 */
[----:B------:R-:W-:Y:S01]  /*17e0*/  IMAD R36, R36, UR4, RZ ;  /* 0x0000000424247c24 */ /* 0x000fe2000f8e02ff */
[----:B------:R-:W-:Y:S01]  /*17f0*/  SEL R39, R25, R39, !P4 ;  /* 0x0000002719277207 */ /* 0x000fe20006000000 */
[----:B------:R-:W-:Y:S01]  /*1800*/  IMAD R37, R37, UR4, RZ ;  /* 0x0000000425257c24 */ /* 0x000fe2000f8e02ff */
[----:B------:R-:W-:Y:S01]  /*1810*/  @!P6 LOP3.LUT R53, RZ, R50, RZ, 0x33, !PT ;  /* 0x00000032ff35e212 */ /* 0x000fe200078e33ff */
[----:B------:R-:W-:Y:S01]  /*1820*/  IMAD R38, R38, UR4, RZ ;  /* 0x0000000426267c24 */ /* 0x000fe2000f8e02ff */
[----:B------:R-:W-:Y:S01]  /*1830*/  SHF.R.S32.HI R157, RZ, 0x1f, R33 ;  /* 0x0000001fff9d7819 */ /* 0x000fe20000011421 */
[----:B------:R-:W-:Y:S01]  /*1840*/  IMAD R39, R39, UR4, RZ ;  /* 0x0000000427277c24 */ /* 0x000fe2000f8e02ff */
[----:B------:R-:W-:Y:S01]  /*1850*/  IADD3 R155, P3, R33, UR10, RZ ;  /* 0x0000000a219b7c10 */ /* 0x000fe2000ff7e0ff */
[----:B------:R-:W-:Y:S01]  /*1860*/  IMAD R53, R53, UR6, RZ ;  /* 0x0000000635357c24 */ /* 0x000fe2000f8e02ff */
[----:B------:R-:W-:Y:S01]  /*1870*/  SEL R25, R25, R52, !P4 ;  /* 0x0000003419197207 */ /* 0x000fe20006000000 */
[-C--:B------:R-:W-:Y:S01]  /*1880*/  IMAD R86, R20, R87.reuse, RZ ;  /* 0x0000005714567224 */ /* 0x080fe200078e02ff */
[----:B------:R-:W-:Y:S01]  /*1890*/  SHF.R.S32.HI R181, RZ, 0x1f, R26 ;  /* 0x0000001fffb57819 */ /* 0x000fe2000001141a */
[----:B------:R-:W-:Y:S01]  /*18a0*/  IMAD R87, R21, R87, RZ ;  /* 0x0000005715577224 */ /* 0x000fe200078e02ff */
[----:B------:R-:W-:Y:S01]  /*18b0*/  IADD3 R179, P2, R26, UR10, RZ ;  /* 0x0000000a1ab37c10 */ /* 0x000fe2000ff5e0ff */
[----:B------:R-:W-:Y:S01]  /*18c0*/  IMAD R25, R25, UR4, RZ ;  /* 0x0000000419197c24 */ /* 0x000fe2000f8e02ff */
[----:B------:R-:W-:Y:S01]  /*18d0*/  SHF.R.S32.HI R177, RZ, 0x1f, R27 ;  /* 0x0000001fffb17819 */ /* 0x000fe2000001141b */
[----:B------:R-:W-:Y:S01]  /*18e0*/  USHF.R.U32.HI UR4, URZ, 0x4, UR12 ;  /* 0x000000043f047899 */ /* 0x000fe2000801160c */
[----:B------:R-:W-:-:S02]  /*18f0*/  IADD3 R175, P1, R27, UR10, RZ ;  /* 0x0000000a1baf7c10 */ /* 0x000fc4000ff3e0ff */
[----:B------:R-:W-:Y:S02]  /*1900*/  CS2R R26, SRZ ;  /* 0x00000000001a7805 */ /* 0x000fe4000001ff00 */
[----:B------:R-:W-:Y:S01]  /*1910*/  LOP3.LUT R50, R88, 0x30, RZ, 0xc0, !PT ;  /* 0x0000003058327812 */ /* 0x000fe200078ec0ff */
[----:B------:R-:W-:Y:S01]  /*1920*/  USGXT.U32 UR4, UR4, 0xe ;  /* 0x0000000e0404789a */ /* 0x000fe20008000000 */
[----:B------:R-:W-:Y:S02]  /*1930*/  SGXT R51, R51, 0x1 ;  /* 0x000000013333781a */ /* 0x000fe40000000200 */
[----:B------:R-:W-:Y:S02]  /*1940*/  IADD3.X R157, R157, UR11, RZ, P3, !PT ;  /* 0x0000000b9d9d7c10 */ /* 0x000fe40009ffe4ff */
[----:B------:R-:W-:Y:S02]  /*1950*/  IADD3.X R181, R181, UR11, RZ, P2, !PT ;  /* 0x0000000bb5b57c10 */ /* 0x000fe400097fe4ff */
[----:B------:R-:W-:-:S02]  /*1960*/  IADD3.X R177, R177, UR11, RZ, P1, !PT ;  /* 0x0000000bb1b17c10 */ /* 0x000fc40008ffe4ff */
[----:B------:R-:W-:Y:S02]  /*1970*/  SHF.R.S32.HI R129, RZ, 0x1f, R49 ;  /* 0x0000001fff817819 */ /* 0x000fe40000011431 */
[----:B------:R-:W-:Y:S01]  /*1980*/  IADD3 R127, P3, R49, UR10, RZ ;  /* 0x0000000a317f7c10 */ /* 0x000fe2000ff7e0ff */
[----:B------:R-:W-:Y:S01]  /*1990*/  IMAD R49, R43, 0x40, R50 ;  /* 0x000000402b317824 */ /* 0x000fe200078e0232 */
[----:B------:R-:W-:Y:S02]  /*19a0*/  SHF.R.S32.HI R173, RZ, 0x1f, R29 ;  /* 0x0000001fffad7819 */ /* 0x000fe4000001141d */
[----:B------:R-:W-:Y:S02]  /*19b0*/  IADD3 R171, P0, R29, UR10, RZ ;  /* 0x0000000a1dab7c10 */ /* 0x000fe4000ff1e0ff */
[----:B------:R-:W-:Y:S02]  /*19c0*/  CS2R R28, SRZ ;  /* 0x00000000001c7805 */ /* 0x000fe4000001ff00 */
[----:B------:R-:W-:-:S02]  /*19d0*/  SHF.R.S32.HI R169, RZ, 0x1f, R30 ;  /* 0x0000001fffa97819 */ /* 0x000fc4000001141e */
[----:B------:R-:W-:Y:S02]  /*19e0*/  IADD3 R167, P4, R30, UR10, RZ ;  /* 0x0000000a1ea77c10 */ /* 0x000fe4000ff9e0ff */
[----:B------:R-:W-:Y:S02]  /*19f0*/  SHF.R.S32.HI R165, RZ, 0x1f, R31 ;  /* 0x0000001fffa57819 */ /* 0x000fe4000001141f */
[----:B------:R-:W-:Y:S02]  /*1a00*/  IADD3 R163, P6, R31, UR10, RZ ;  /* 0x0000000a1fa37c10 */ /* 0x000fe4000ffde0ff */
[----:B------:R-:W-:Y:S02]  /*1a10*/  CS2R R30, SRZ ;  /* 0x00000000001e7805 */ /* 0x000fe4000001ff00 */
[----:B------:R-:W-:Y:S02]  /*1a20*/  SHF.R.S32.HI R161, RZ, 0x1f, R32 ;  /* 0x0000001fffa17819 */ /* 0x000fe40000011420 */
[----:B------:R-:W-:-:S02]  /*1a30*/  IADD3 R159, P5, R32, UR10, RZ ;  /* 0x0000000a209f7c10 */ /* 0x000fc4000ffbe0ff */
[----:B------:R-:W-:Y:S02]  /*1a40*/  CS2R R32, SRZ ;  /* 0x0000000000207805 */ /* 0x000fe4000001ff00 */
[----:B------:R-:W-:Y:S02]  /*1a50*/  SHF.R.S32.HI R153, RZ, 0x1f, R34 ;  /* 0x0000001fff997819 */ /* 0x000fe40000011422 */
[----:B------:R-:W-:Y:S02]  /*1a60*/  IADD3 R151, P2, R34, UR10, RZ ;  /* 0x0000000a22977c10 */ /* 0x000fe4000ff5e0ff */
[----:B------:R-:W-:Y:S02]  /*1a70*/  SHF.R.S32.HI R149, RZ, 0x1f, R35 ;  /* 0x0000001fff957819 */ /* 0x000fe40000011423 */
[----:B------:R-:W-:Y:S02]  /*1a80*/  IADD3 R147, P1, R35, UR10, RZ ;  /* 0x0000000a23937c10 */ /* 0x000fe4000ff3e0ff */
[----:B------:R-:W-:-:S02]  /*1a90*/  CS2R R34, SRZ ;  /* 0x0000000000227805 */ /* 0x000fc4000001ff00 */
[----:B------:R-:W-:Y:S02]  /*1aa0*/  SHF.R.S32.HI R63, RZ, 0x6, R48 ;  /* 0x00000006ff3f7819 */ /* 0x000fe40000011430 */
[----:B------:R-:W-:Y:S02]  /*1ab0*/  LOP3.LUT R48, R51, 0x90, RZ, 0xc0, !PT ;  /* 0x0000009033307812 */ /* 0x000fe400078ec0ff */
[----:B------:R-:W-:Y:S02]  /*1ac0*/  IADD3.X R173, R173, UR11, RZ, P0, !PT ;  /* 0x0000000badad7c10 */ /* 0x000fe400087fe4ff */
[----:B------:R-:W-:Y:S02]  /*1ad0*/  IADD3.X R169, R169, UR11, RZ, P4, !PT ;  /* 0x0000000ba9a97c10 */ /* 0x000fe4000a7fe4ff */
[----:B------:R-:W-:Y:S02]  /*1ae0*/  IADD3.X R165, R165, UR11, RZ, P6, !PT ;  /* 0x0000000ba5a57c10 */ /* 0x000fe4000b7fe4ff */
[----:B------:R-:W-:-:S02]  /*1af0*/  IADD3.X R161, R161, UR11, RZ, P5, !PT ;  /* 0x0000000ba1a17c10 */ /* 0x000fc4000affe4ff */
[----:B------:R-:W-:Y:S02]  /*1b00*/  IADD3.X R153, R153, UR11, RZ, P2, !PT ;  /* 0x0000000b99997c10 */ /* 0x000fe400097fe4ff */
[----:B------:R-:W-:Y:S02]  /*1b10*/  IADD3.X R149, R149, UR11, RZ, P1, !PT ;  /* 0x0000000b95957c10 */ /* 0x000fe40008ffe4ff */
[----:B------:R-:W-:Y:S02]  /*1b20*/  SHF.R.S32.HI R145, RZ, 0x1f, R36 ;  /* 0x0000001fff917819 */ /* 0x000fe40000011424 */
[----:B------:R-:W-:Y:S02]  /*1b30*/  IADD3 R143, P0, R36, UR10, RZ ;  /* 0x0000000a248f7c10 */ /* 0x000fe4000ff1e0ff */
        /* <DEDUP_REMOVED lines=9> */
[----:B------:R-:W-:Y:S02]  /*1bd0*/  IADD3 R123, P2, R25, UR10, RZ ;  /* 0x0000000a197b7c10 */ /* 0x000fe4000ff5e0ff */
[----:B------:R-:W-:Y:S02]  /*1be0*/  CS2R R24, SRZ ;  /* 0x0000000000187805 */ /* 0x000fe4000001ff00 */
[----:B------:R-:W-:Y:S01]  /*1bf0*/  IADD3 R124, P1, R53, UR8, RZ ;  /* 0x00000008357c7c10 */ /* 0x000fe2000ff3e0ff */
[----:B------:R-:W-:Y:S01]  /*1c00*/  UMOV UR8, 0xfffffffe ;  /* 0xfffffffe00087882 */ /* 0x000fe20000000000 */
[----:B------:R-:W-:Y:S02]  /*1c10*/  LOP3.LUT R69, R49, R40, RZ, 0xfc, !PT ;  /* 0x0000002831457212 */ /* 0x000fe400078efcff */
[----:B------:R-:W-:-:S02]  /*1c20*/  LOP3.LUT R73, R48, 0x7f, R13, 0x78, !PT ;  /* 0x0000007f30497812 */ /* 0x000fc400078e780d */
[----:B------:R-:W-:Y:S02]  /*1c30*/  IADD3.X R145, R145, UR11, RZ, P0, !PT ;  /* 0x0000000b91917c10 */ /* 0x000fe400087fe4ff */
[----:B------:R-:W-:Y:S02]  /*1c40*/  IADD3.X R141, R141, UR11, RZ, P4, !PT ;  /* 0x0000000b8d8d7c10 */ /* 0x000fe4000a7fe4ff */
[----:B------:R-:W-:Y:S02]  /*1c50*/  IADD3.X R137, R137, UR11, RZ, P6, !PT ;  /* 0x0000000b89897c10 */ /* 0x000fe4000b7fe4ff */
[----:B------:R-:W-:Y:S02]  /*1c60*/  IADD3.X R133, R133, UR11, RZ, P5, !PT ;  /* 0x0000000b85857c10 */ /* 0x000fe4000affe4ff */
[----:B------:R-:W-:Y:S02]  /*1c70*/  IADD3.X R129, R129, UR11, RZ, P3, !PT ;  /* 0x0000000b81817c10 */ /* 0x000fe40009ffe4ff */
[----:B------:R-:W-:-:S02]  /*1c80*/  IADD3.X R125, R125, UR11, RZ, P2, !PT ;  /* 0x0000000b7d7d7c10 */ /* 0x000fc400097fe4ff */
[----:B------:R-:W-:Y:S01]  /*1c90*/  LEA.HI.X.SX32 R126, R53, UR9, 0x1, P1 ;  /* 0x00000009357e7c11 */ /* 0x000fe200088f0eff */
[----:B------:R-:W-:Y:S01]  /*1ca0*/  UMOV UR9, 0x7fffffdf ;  /* 0x7fffffdf00097882 */ /* 0x000fe20000000000 */
[C---:B------:R-:W-:Y:S01]  /*1cb0*/  LOP3.LUT R70, R69.reuse, 0x10, RZ, 0x3c, !PT ;  /* 0x0000001045467812 */ /* 0x040fe200078e3cff */
[----:B------:R-:W-:Y:S01]  /*1cc0*/  UIADD3.64 UR8, UR4, -UR8, URZ ;  /* 0x8000000804087297 */ /* 0x000fe2000fffe03f */
[C---:B------:R-:W-:Y:S02]  /*1cd0*/  LOP3.LUT R71, R69.reuse, 0x20, RZ, 0x3c, !PT ;  /* 0x0000002045477812 */ /* 0x040fe400078e3cff */
[----:B------:R-:W-:Y:S02]  /*1ce0*/  LOP3.LUT R72, R69, 0x30, RZ, 0x3c, !PT ;  /* 0x0000003045487812 */ /* 0x000fe400078e3cff */
[----:B------:R-:W-:-:S07]  /*1cf0*/  LOP3.LUT R74, R73, 0x20, RZ, 0x3c, !PT ;  /* 0x00000020494a7812 */ /* 0x000fce00078e3cff */
.L_x_2:
[----:B------:R-:W-:Y:S02]  /*1d00*/  ISETP.GE.AND P0, PT, R40, UR13, PT ;  /* 0x0000000d28007c0c */ /* 0x000fe4000bf06270 */
[----:B------:R-:W-:Y:S02]  /*1d10*/  ISETP.GE.AND P3, PT, R21, UR13, PT ;  /* 0x0000000d15007c0c */ /* 0x000fe4000bf66270 */
[-C--:B------:R-:W-:Y:S02]  /*1d20*/  IADD3 R48, P1, R68, R124.reuse, RZ ;  /* 0x0000007c44307210 */ /* 0x080fe40007f3e0ff */
[----:B------:R-:W-:Y:S02]  /*1d30*/  IADD3 R50, P2, R87, R124, RZ ;  /* 0x0000007c57327210 */ /* 0x000fe40007f5e0ff */
[----:B------:R-:W-:Y:S02]  /*1d40*/  PRMT R90, RZ, 0x7610, R90 ;  /* 0x00007610ff5a7816 */ /* 0x000fe4000000005a */
[----:B------:R-:W-:-:S02]  /*1d50*/  PRMT R92, RZ, 0x7610, R92 ;  /* 0x00007610ff5c7816 */ /* 0x000fc4000000005c */
[-C--:B------:R-:W-:Y:S02]  /*1d60*/  LEA.HI.X.SX32 R49, R68, R126.reuse, 0x1, P1 ;  /* 0x0000007e44317211 */ /* 0x080fe400008f0eff */
[----:B------:R-:W-:Y:S02]  /*1d70*/  LEA.HI.X.SX32 R51, R87, R126, 0x1, P2 ;  /* 0x0000007e57337211 */ /* 0x000fe400010f0eff */
[----:B------:R-:W-:Y:S01]  /*1d80*/  ISETP.GE.AND P1, PT, R20, UR13, PT ;  /* 0x0000000d14007c0c */ /* 0x000fe2000bf26270 */
[----:B------:R0:W2:Y:S01]  /*1d90*/  @!P0 LDG.E.U8 R90, desc[UR16][R48.64] ;  /* 0x00000010305a8981 */ /* 0x0000a2000c1e1100 */
[----:B------:R-:W-:Y:S02]  /*1da0*/  ISETP.GE.AND P2, PT, R42, UR13, PT ;  /* 0x0000000d2a007c0c */ /* 0x000fe4000bf46270 */
[-C--:B------:R-:W-:Y:S01]  /*1db0*/  IADD3 R52, P0, R86, R124.reuse, RZ ;  /* 0x0000007c56347210 */ /* 0x080fe20007f1e0ff */
[----:B------:R1:W3:Y:S01]  /*1dc0*/  @!P3 LDG.E.U8 R92, desc[UR16][R50.64] ;  /* 0x00000010325cb981 */ /* 0x0002e2000c1e1100 */
[----:B------:R-:W-:-:S02]  /*1dd0*/  IADD3 R54, P3, R67, R124, RZ ;  /* 0x0000007c43367210 */ /* 0x000fc40007f7e0ff */
[----:B------:R-:W-:Y:S02]  /*1de0*/  PRMT R94, RZ, 0x7610, R94 ;  /* 0x00007610ff5e7816 */ /* 0x000fe4000000005e */
[----:B------:R-:W-:Y:S02]  /*1df0*/  PRMT R96, RZ, 0x7610, R96 ;  /* 0x00007610ff607816 */ /* 0x000fe40000000060 */
[-C--:B------:R-:W-:Y:S02]  /*1e00*/  LEA.HI.X.SX32 R53, R86, R126.reuse, 0x1, P0 ;  /* 0x0000007e56357211 */ /* 0x080fe400000f0eff */
[----:B------:R-:W-:Y:S02]  /*1e10*/  LEA.HI.X.SX32 R55, R67, R126, 0x1, P3 ;  /* 0x0000007e43377211 */ /* 0x000fe400018f0eff */
[----:B0-----:R-:W-:Y:S01]  /*1e20*/  IADD3 R48, P4, R85, R124, RZ ;  /* 0x0000007c55307210 */ /* 0x001fe20007f9e0ff */
[----:B------:R0:W4:Y:S01]  /*1e30*/  @!P1 LDG.E.U8 R94, desc[UR16][R52.64] ;  /* 0x00000010345e9981 */ /* 0x000122000c1e1100 */
[----:B------:R-:W-:-:S02]  /*1e40*/  ISETP.GE.AND P0, PT, R19, UR13, PT ;  /* 0x0000000d13007c0c */ /* 0x000fc4000bf06270 */
[----:B------:R-:W-:Y:S01]  /*1e50*/  ISETP.GE.AND P1, PT, R18, UR13, PT ;  /* 0x0000000d12007c0c */ /* 0x000fe2000bf26270 */
[----:B------:R5:W4:Y:S01]  /*1e60*/  @!P2 LDG.E.U8 R96, desc[UR16][R54.64] ;  /* 0x000000103660a981 */ /* 0x000b22000c1e1100 */
[----:B------:R-:W-:Y:S02]  /*1e70*/  ISETP.GE.AND P2, PT, R17, UR13, PT ;  /* 0x0000000d11007c0c */ /* 0x000fe4000bf46270 */
[----:B------:R-:W-:Y:S02]  /*1e80*/  LEA.HI.X.SX32 R49, R85, R126, 0x1, P4 ;  /* 0x0000007e55317211 */ /* 0x000fe400020f0eff */
[-C--:B-1----:R-:W-:Y:S02]  /*1e90*/  IADD3 R50, P3, R84, R124.reuse, RZ ;  /* 0x0000007c54327210 */ /* 0x082fe40007f7e0ff */
[----:B0-----:R-:W-:Y:S02]  /*1ea0*/  IADD3 R52, P4, R83, R124, RZ ;  /* 0x0000007c53347210 */ /* 0x001fe40007f9e0ff */
[----:B------:R-:W-:-:S02]  /*1eb0*/  PRMT R91, RZ, 0x7610, R91 ;  /* 0x00007610ff5b7816 */ /* 0x000fc4000000005b */
[----:B------:R-:W-:Y:S02]  /*1ec0*/  PRMT R93, RZ, 0x7610, R93 ;  /* 0x00007610ff5d7816 */ /* 0x000fe4000000005d */
[----:B------:R-:W-:Y:S02]  /*1ed0*/  PRMT R95, RZ, 0x7610, R95 ;  /* 0x00007610ff5f7816 */ /* 0x000fe4000000005f */
[-C--:B------:R-:W-:Y:S01]  /*1ee0*/  LEA.HI.X.SX32 R51, R84, R126.reuse, 0x1, P3 ;  /* 0x0000007e54337211 */ /* 0x080fe200018f0eff */
[----:B------:R0:W4:Y:S01]  /*1ef0*/  @!P0 LDG.E.U8 R91, desc[UR16][R48.64] ;  /* 0x00000010305b8981 */ /* 0x000122000c1e1100 */
[----:B------:R-:W-:Y:S02]  /*1f00*/  LEA.HI.X.SX32 R53, R83, R126, 0x1, P4 ;  /* 0x0000007e53357211 */ /* 0x000fe400020f0eff */
[----:B-----5:R-:W-:Y:S01]  /*1f10*/  IADD3 R54, P3, R66, R124, RZ ;  /* 0x0000007c42367210 */ /* 0x020fe20007f7e0ff */
[----:B------:R1:W5:Y:S01]  /*1f20*/  @!P1 LDG.E.U8 R93, desc[UR16][R50.64] ;  /* 0x00000010325d9981 */ /* 0x000362000c1e1100 */
[----:B------:R-:W-:-:S02]  /*1f30*/  ISETP.GE.AND P0, PT, R41, UR13, PT ;  /* 0x0000000d29007c0c */ /* 0x000fc4000bf06270 */
[----:B------:R-:W-:Y:S01]  /*1f40*/  ISETP.GE.AND P1, PT, R16, UR13, PT ;  /* 0x0000000d10007c0c */ /* 0x000fe2000bf26270 */
[----:B------:R1:W5:Y:S01]  /*1f50*/  @!P2 LDG.E.U8 R95, desc[UR16][R52.64] ;  /* 0x00000010345fa981 */ /* 0x000362000c1e1100 */
[----:B------:R-:W-:Y:S02]  /*1f60*/  ISETP.GE.AND P2, PT, R15, UR13, PT ;  /* 0x0000000d0f007c0c */ /* 0x000fe4000bf46270 */
[----:B------:R-:W-:Y:S02]  /*1f70*/  LEA.HI.X.SX32 R55, R66, R126, 0x1, P3 ;  /* 0x0000007e42377211 */ /* 0x000fe400018f0eff */
[-C--:B0-----:R-:W-:Y:S02]  /*1f80*/  IADD3 R48, P4, R82, R124.reuse, RZ ;  /* 0x0000007c52307210 */ /* 0x081fe40007f9e0ff */
[----:B-1----:R-:W-:Y:S02]  /*1f90*/  IADD3 R50, P3, R81, R124, RZ ;  /* 0x0000007c51327210 */ /* 0x002fe40007f7e0ff */
[----:B------:R-:W-:-:S02]  /*1fa0*/  PRMT R97, RZ, 0x7610, R97 ;  /* 0x00007610ff617816 */ /* 0x000fc40000000061 */
[----:B------:R-:W-:Y:S02]  /*1fb0*/  PRMT R98, RZ, 0x7610, R98 ;  /* 0x00007610ff627816 */ /* 0x000fe40000000062 */
[----:B------:R-:W-:Y:S02]  /*1fc0*/  PRMT R100, RZ, 0x7610, R100 ;  /* 0x00007610ff647816 */ /* 0x000fe40000000064 */
[-C--:B------:R-:W-:Y:S01]  /*1fd0*/  LEA.HI.X.SX32 R49, R82, R126.reuse, 0x1, P4 ;  /* 0x0000007e52317211 */ /* 0x080fe200020f0eff */
[----:B------:R0:W5:Y:S01]  /*1fe0*/  @!P0 LDG.E.U8 R97, desc[UR16][R54.64] ;  /* 0x0000001036618981 */ /* 0x000162000c1e1100 */
[----:B------:R-:W-:Y:S02]  /*1ff0*/  LEA.HI.X.SX32 R51, R81, R126, 0x1, P3 ;  /* 0x0000007e51337211 */ /* 0x000fe400018f0eff */
[----:B------:R-:W-:Y:S01]  /*2000*/  IADD3 R52, P4, R79, R124, RZ ;  /* 0x0000007c4f347210 */ /* 0x000fe20007f9e0ff */
[----:B------:R-:W5:Y:S01]  /*2010*/  @!P1 LDG.E.U8 R98, desc[UR16][R48.64] ;  /* 0x0000001030629981 */ /* 0x000f62000c1e1100 */
[----:B------:R-:W-:-:S02]  /*2020*/  ISETP.GE.AND P0, PT, R14, UR13, PT ;  /* 0x0000000d0e007c0c */ /* 0x000fc4000bf06270 */
[----:B------:R-:W-:Y:S01]  /*2030*/  ISETP.GE.AND P1, PT, R23, UR13, PT ;  /* 0x0000000d17007c0c */ /* 0x000fe2000bf26270 */
[----:B------:R1:W5:Y:S01]  /*2040*/  @!P2 LDG.E.U8 R100, desc[UR16][R50.64] ;  /* 0x000000103264a981 */ /* 0x000362000c1e1100 */
[----:B------:R-:W-:Y:S02]  /*2050*/  ISETP.GE.AND P2, PT, R44, UR13, PT ;  /* 0x0000000d2c007c0c */ /* 0x000fe4000bf46270 */
[----:B------:R-:W-:Y:S02]  /*2060*/  LEA.HI.X.SX32 R53, R79, R126, 0x1, P4 ;  /* 0x0000007e4f357211 */ /* 0x000fe400020f0eff */
[-C--:B0-----:R-:W-:Y:S02]  /*2070*/  IADD3 R54, P3, R65, R124.reuse, RZ ;  /* 0x0000007c41367210 */ /* 0x081fe40007f7e0ff */
[----:B------:R-:W-:Y:S02]  /*2080*/  IADD3 R56, P4, R77, R124, RZ ;  /* 0x0000007c4d387210 */ /* 0x000fe40007f9e0ff */
[----:B------:R-:W-:-:S02]  /*2090*/  PRMT R102, RZ, 0x7610, R102 ;  /* 0x00007610ff667816 */ /* 0x000fc40000000066 */
[----:B------:R-:W-:Y:S02]  /*20a0*/  PRMT R104, RZ, 0x7610, R104 ;  /* 0x00007610ff687816 */ /* 0x000fe40000000068 */
[----:B------:R-:W-:Y:S02]  /*20b0*/  PRMT R99, RZ, 0x7610, R99 ;  /* 0x00007610ff637816 */ /* 0x000fe40000000063 */
[-C--:B------:R-:W-:Y:S01]  /*20c0*/  LEA.HI.X.SX32 R55, R65, R126.reuse, 0x1, P3 ;  /* 0x0000007e41377211 */ /* 0x080fe200018f0eff */
[----:B------:R-:W5:Y:S01]  /*20d0*/  @!P0 LDG.E.U8 R102, desc[UR16][R52.64] ;  /* 0x0000001034668981 */ /* 0x000f62000c1e1100 */
[----:B------:R-:W-:Y:S02]  /*20e0*/  LEA.HI.X.SX32 R57, R77, R126, 0x1, P4 ;  /* 0x0000007e4d397211 */ /* 0x000fe400020f0eff */
[----:B-1----:R-:W-:Y:S01]  /*20f0*/  IADD3 R50, P3, R76, R124, RZ ;  /* 0x0000007c4c327210 */ /* 0x002fe20007f7e0ff */
[----:B------:R0:W5:Y:S01]  /*2100*/  @!P1 LDG.E.U8 R104, desc[UR16][R54.64] ;  /* 0x0000001036689981 */ /* 0x000162000c1e1100 */
[----:B------:R-:W-:-:S02]  /*2110*/  ISETP.GE.AND P0, PT, R45, UR13, PT ;  /* 0x0000000d2d007c0c */ /* 0x000fc4000bf06270 */
[----:B------:R-:W-:Y:S01]  /*2120*/  ISETP.GE.AND P1, PT, R46, UR13, PT ;  /* 0x0000000d2e007c0c */ /* 0x000fe2000bf26270 */
[----:B------:R-:W5:Y:S01]  /*2130*/  @!P2 LDG.E.U8 R99, desc[UR16][R56.64] ;  /* 0x000000103863a981 */ /* 0x000f62000c1e1100 */
[----:B------:R-:W-:Y:S02]  /*2140*/  ISETP.GE.AND P2, PT, R22, UR13, PT ;  /* 0x0000000d16007c0c */ /* 0x000fe4000bf46270 */
[----:B------:R-:W-:Y:S02]  /*2150*/  LEA.HI.X.SX32 R51, R76, R126, 0x1, P3 ;  /* 0x0000007e4c337211 */ /* 0x000fe400018f0eff */
[-C--:B------:R-:W-:Y:S02]  /*2160*/  IADD3 R58, P3, R75, R124.reuse, RZ ;  /* 0x0000007c4b3a7210 */ /* 0x080fe40007f7e0ff */
[----:B------:R-:W-:Y:S02]  /*2170*/  IADD3 R60, P4, R64, R124, RZ ;  /* 0x0000007c403c7210 */ /* 0x000fe40007f9e0ff */
[----:B------:R-:W-:-:S02]  /*2180*/  PRMT R101, RZ, 0x7610, R101 ;  /* 0x00007610ff657816 */ /* 0x000fc40000000065 */
[----:B------:R-:W-:Y:S02]  /*2190*/  PRMT R103, RZ, 0x7610, R103 ;  /* 0x00007610ff677816 */ /* 0x000fe40000000067 */
[----:B------:R-:W-:Y:S02]  /*21a0*/  PRMT R105, RZ, 0x7610, R105 ;  /* 0x00007610ff697816 */ /* 0x000fe40000000069 */
[-C--:B------:R-:W-:Y:S01]  /*21b0*/  LEA.HI.X.SX32 R59, R75, R126.reuse, 0x1, P3 ;  /* 0x0000007e4b3b7211 */ /* 0x080fe200018f0eff */
[----:B------:R1:W5:Y:S01]  /*21c0*/  @!P0 LDG.E.U8 R101, desc[UR16][R50.64] ;  /* 0x0000001032658981 */ /* 0x000362000c1e1100 */
[----:B------:R-:W-:-:S03]  /*21d0*/  LEA.HI.X.SX32 R61, R64, R126, 0x1, P4 ;  /* 0x0000007e403d7211 */ /* 0x000fc600020f0eff */
[----:B------:R1:W5:Y:S04]  /*21e0*/  @!P1 LDG.E.U8 R103, desc[UR16][R58.64] ;  /* 0x000000103a679981 */ /* 0x000368000c1e1100 */
[----:B------:R-:W5:Y:S01]  /*21f0*/  @!P2 LDG.E.U8 R105, desc[UR16][R60.64] ;  /* 0x000000103c69a981 */ /* 0x000f62000c1e1100 */
[----:B------:R-:W-:Y:S01]  /*2200*/  BAR.SYNC.DEFER_BLOCKING 0x0 ;  /* 0x0000000000007b1d */ /* 0x000fe20000010000 */
[----:B0-----:R-:W-:Y:S02]  /*2210*/  IADD3 R54, P1, R62, R175, RZ ;  /* 0x000000af3e367210 */ /* 0x001fe40007f3e0ff */
[----:B------:R-:W-:-:S03]  /*2220*/  ISETP.GE.AND P0, PT, R43, UR13, PT ;  /* 0x0000000d2b007c0c */ /* 0x000fc6000bf06270 */
[----:B------:R-:W-:Y:S01]  /*2230*/  IMAD.X R55, R122, 0x1, R177, P1 ;  /* 0x000000017a377824 */ /* 0x000fe200008e06b1 */
[----:B------:R-:W-:Y:S02]  /*2240*/  IADD3 R52, P1, R62, R171, RZ ;  /* 0x000000ab3e347210 */ /* 0x000fe40007f3e0ff */
[----:B------:R-:W-:-:S03]  /*2250*/  PRMT R117, RZ, 0x7610, R117 ;  /* 0x00007610ff757816 */ /* 0x000fc60000000075 */
[----:B------:R-:W-:Y:S01]  /*2260*/  IMAD.X R53, R122, 0x1, R173, P1 ;  /* 0x000000017a357824 */ /* 0x000fe200008e06ad */
[C---:B-1----:R-:W-:Y:S02]  /*2270*/  IADD3 R50, P1, R62.reuse, R159, RZ ;  /* 0x0000009f3e327210 */ /* 0x042fe40007f3e0ff */
[----:B------:R-:W-:Y:S02]  /*2280*/  IADD3 R48, P3, R62, R179, RZ ;  /* 0x000000b33e307210 */ /* 0x000fe40007f7e0ff */
[----:B------:R-:W-:Y:S01]  /*2290*/  PRMT R120, RZ, 0x7610, R120 ;  /* 0x00007610ff787816 */ /* 0x000fe20000000078 */
[C---:B------:R-:W-:Y:S02]  /*22a0*/  IMAD.X R51, R122.reuse, 0x1, R161, P1 ;  /* 0x000000017a337824 */ /* 0x040fe400008e06a1 */
[----:B------:R-:W-:Y:S01]  /*22b0*/  IMAD.X R49, R122, 0x1, R181, P3 ;  /* 0x000000017a317824 */ /* 0x000fe200018e06b5 */
[----:B------:R0:W5:Y:S01]  /*22c0*/  @!P0 LDG.E.U8 R117, desc[UR16][R54.64] ;  /* 0x0000001036758981 */ /* 0x000162000c1e1100 */
[----:B------:R-:W-:-:S03]  /*22d0*/  PRMT R118, RZ, 0x7610, R118 ;  /* 0x00007610ff767816 */ /* 0x000fc60000000076 */
[----:B------:R1:W5:Y:S01]  /*22e0*/  @!P0 LDG.E.U8 R120, desc[UR16][R48.64] ;  /* 0x0000001030788981 */ /* 0x000362000c1e1100 */
[----:B------:R-:W-:Y:S02]  /*22f0*/  PRMT R115, RZ, 0x7610, R115 ;  /* 0x00007610ff737816 */ /* 0x000fe40000000073 */
[C---:B------:R-:W-:Y:S01]  /*2300*/  IADD3 R58, P2, R62.reuse, R163, RZ ;  /* 0x000000a33e3a7210 */ /* 0x040fe20007f5e0ff */
[----:B------:R1:W5:Y:S01]  /*2310*/  @!P0 LDG.E.U8 R118, desc[UR16][R52.64] ;  /* 0x0000001034768981 */ /* 0x000362000c1e1100 */
[----:B0-----:R-:W-:Y:S02]  /*2320*/  IADD3 R54, P1, R62, R155, RZ ;  /* 0x0000009b3e367210 */ /* 0x001fe40007f3e0ff */
[----:B------:R-:W-:Y:S01]  /*2330*/  PRMT R116, RZ, 0x7610, R116 ;  /* 0x00007610ff747816 */ /* 0x000fe20000000074 */
[----:B------:R0:W5:Y:S02]  /*2340*/  @!P0 LDG.E.U8 R115, desc[UR16][R50.64] ;  /* 0x0000001032738981 */ /* 0x000164000c1e1100 */
[----:B------:R-:W-:Y:S01]  /*2350*/  IMAD.X R55, R122, 0x1, R157, P1 ;  /* 0x000000017a377824 */ /* 0x000fe200008e069d */
[----:B-1----:R-:W-:-:S05]  /*2360*/  IADD3 R48, P1, R62, R147, RZ ;  /* 0x000000933e307210 */ /* 0x002fca0007f3e0ff */
[----:B------:R-:W-:Y:S01]  /*2370*/  IMAD.X R49, R122, 0x1, R149, P1 ;  /* 0x000000017a317824 */ /* 0x000fe200008e0695 */
[----:B------:R-:W-:Y:S01]  /*2380*/  IADD3 R52, P1, R62, R143, RZ ;  /* 0x0000008f3e347210 */ /* 0x000fe20007f3e0ff */
[----:B------:R-:W-:Y:S01]  /*2390*/  IMAD.X R59, R122, 0x1, R165, P2 ;  /* 0x000000017a3b7824 */ /* 0x000fe200010e06a5 */
[----:B------:R-:W-:Y:S02]  /*23a0*/  PRMT R114, RZ, 0x7610, R114 ;  /* 0x00007610ff727816 */ /* 0x000fe40000000072 */
[----:B------:R-:W-:Y:S01]  /*23b0*/  IADD3 R56, P2, R62, R151, RZ ;  /* 0x000000973e387210 */ /* 0x000fe20007f5e0ff */
[----:B------:R-:W-:Y:S01]  /*23c0*/  IMAD.X R53, R122, 0x1, R145, P1 ;  /* 0x000000017a357824 */ /* 0x000fe200008e0691 */
[----:B0-----:R-:W-:Y:S01]  /*23d0*/  IADD3 R50, P1, R62, R135, RZ ;  /* 0x000000873e327210 */ /* 0x001fe20007f3e0ff */
[----:B------:R0:W5:Y:S01]  /*23e0*/  @!P0 LDG.E.U8 R116, desc[UR16][R58.64] ;  /* 0x000000103a748981 */ /* 0x000162000c1e1100 */
[----:B------:R-:W-:Y:S01]  /*23f0*/  PRMT R113, RZ, 0x7610, R113 ;  /* 0x00007610ff717816 */ /* 0x000fe20000000071 */
[C---:B------:R-:W-:Y:S01]  /*2400*/  IMAD.X R57, R122.reuse, 0x1, R153, P2 ;  /* 0x000000017a397824 */ /* 0x040fe200010e0699 */
[----:B------:R-:W-:Y:S01]  /*2410*/  PRMT R112, RZ, 0x7610, R112 ;  /* 0x00007610ff707816 */ /* 0x000fe20000000070 */
[----:B------:R1:W5:Y:S01]  /*2420*/  @!P0 LDG.E.U8 R114, desc[UR16][R54.64] ;  /* 0x0000001036728981 */ /* 0x000362000c1e1100 */
[----:B------:R-:W-:Y:S01]  /*2430*/  IMAD.X R51, R122, 0x1, R137, P1 ;  /* 0x000000017a337824 */ /* 0x000fe200008e0689 */
[----:B------:R-:W-:-:S02]  /*2440*/  PRMT R111, RZ, 0x7610, R111 ;  /* 0x00007610ff6f7816 */ /* 0x000fc4000000006f */
[----:B------:R1:W5:Y:S01]  /*2450*/  @!P0 LDG.E.U8 R113, desc[UR16][R56.64] ;  /* 0x0000001038718981 */ /* 0x000362000c1e1100 */
[----:B0-----:R-:W-:-:S03]  /*2460*/  IADD3 R58, P2, R62, R139, RZ ;  /* 0x0000008b3e3a7210 */ /* 0x001fc60007f5e0ff */
[----:B------:R0:W5:Y:S01]  /*2470*/  @!P0 LDG.E.U8 R112, desc[UR16][R48.64] ;  /* 0x0000001030708981 */ /* 0x000162000c1e1100 */
[----:B-1----:R-:W-:Y:S01]  /*2480*/  IADD3 R54, P1, R62, R131, RZ ;  /* 0x000000833e367210 */ /* 0x002fe20007f3e0ff */
[----:B------:R-:W-:Y:S01]  /*2490*/  IMAD.X R59, R122, 0x1, R141, P2 ;  /* 0x000000017a3b7824 */ /* 0x000fe200010e068d */
[----:B------:R-:W-:Y:S01]  /*24a0*/  PRMT R109, RZ, 0x7610, R109 ;  /* 0x00007610ff6d7816 */ /* 0x000fe2000000006d */
[----:B------:R1:W5:Y:S01]  /*24b0*/  @!P0 LDG.E.U8 R111, desc[UR16][R52.64] ;  /* 0x00000010346f8981 */ /* 0x000362000c1e1100 */
[----:B------:R-:W-:Y:S01]  /*24c0*/  IADD3 R56, P2, R62, R123, RZ ;  /* 0x0000007b3e387210 */ /* 0x000fe20007f5e0ff */
[----:B------:R-:W-:Y:S01]  /*24d0*/  IMAD.X R55, R122, 0x1, R133, P1 ;  /* 0x000000017a377824 */ /* 0x000fe200008e0685 */
[----:B0-----:R-:W-:Y:S02]  /*24e0*/  IADD3 R48, P1, R62, R127, RZ ;  /* 0x0000007f3e307210 */ /* 0x001fe40007f3e0ff */
[----:B------:R0:W5:Y:S01]  /*24f0*/  @!P0 LDG.E.U8 R109, desc[UR16][R50.64] ;  /* 0x00000010326d8981 */ /* 0x000162000c1e1100 */
[----:B------:R-:W-:Y:S01]  /*2500*/  PRMT R110, RZ, 0x7610, R110 ;  /* 0x00007610ff6e7816 */ /* 0x000fe2000000006e */
[----:B------:R-:W-:-:S02]  /*2510*/  IMAD.X R57, R122, 0x1, R125, P2 ;  /* 0x000000017a397824 */ /* 0x000fc400010e067d */
[----:B------:R-:W-:Y:S01]  /*2520*/  IMAD.X R49, R122, 0x1, R129, P1 ;  /* 0x000000017a317824 */ /* 0x000fe200008e0681 */
[C---:B-1----:R-:W-:Y:S02]  /*2530*/  IADD3 R52, P1, R62.reuse, R183, RZ ;  /* 0x000000b73e347210 */ /* 0x042fe40007f3e0ff */
[----:B------:R1:W5:Y:S01]  /*2540*/  @!P0 LDG.E.U8 R110, desc[UR16][R58.64] ;  /* 0x000000103a6e8981 */ /* 0x000362000c1e1100 */
[----:B0-----:R-:W-:Y:S02]  /*2550*/  IADD3 R50, P2, R62, R167, RZ ;  /* 0x000000a73e327210 */ /* 0x001fe40007f5e0ff */
[----:B------:R-:W-:Y:S02]  /*2560*/  PRMT R108, RZ, 0x7610, R108 ;  /* 0x00007610ff6c7816 */ /* 0x000fe4000000006c */
[----:B------:R-:W-:Y:S01]  /*2570*/  PRMT R60, RZ, 0x7610, R60 ;  /* 0x00007610ff3c7816 */ /* 0x000fe2000000003c */
[C---:B------:R-:W-:Y:S01]  /*2580*/  IMAD.X R51, R122.reuse, 0x1, R169, P2 ;  /* 0x000000017a337824 */ /* 0x040fe200010e06a9 */
[----:B------:R-:W-:Y:S01]  /*2590*/  PRMT R61, RZ, 0x7610, R61 ;  /* 0x00007610ff3d7816 */ /* 0x000fe2000000003d */
[----:B------:R-:W-:Y:S01]  /*25a0*/  IMAD.X R53, R122, 0x1, R185, P1 ;  /* 0x000000017a357824 */ /* 0x000fe200008e06b9 */
[----:B-1----:R-:W-:Y:S01]  /*25b0*/  PRMT R59, RZ, 0x7610, R59 ;  /* 0x00007610ff3b7816 */ /* 0x002fe2000000003b */
[----:B------:R-:W5:Y:S01]  /*25c0*/  @!P0 LDG.E.U8 R108, desc[UR16][R54.64] ;  /* 0x00000010366c8981 */ /* 0x000f62000c1e1100 */
[----:B------:R-:W-:-:S03]  /*25d0*/  PRMT R119, RZ, 0x7610, R119 ;  /* 0x00007610ff777816 */ /* 0x000fc60000000077 */
[----:B------:R-:W5:Y:S04]  /*25e0*/  @!P0 LDG.E.U8 R60, desc[UR16][R56.64] ;  /* 0x00000010383c8981 */ /* 0x000f68000c1e1100 */
[----:B------:R-:W5:Y:S04]  /*25f0*/  @!P0 LDG.E.U8 R61, desc[UR16][R48.64] ;  /* 0x00000010303d8981 */ /* 0x000f68000c1e1100 */
[----:B------:R-:W5:Y:S04]  /*2600*/  @!P0 LDG.E.U8 R59, desc[UR16][R50.64] ;  /* 0x00000010323b8981 */ /* 0x000f68000c1e1100 */
[----:B------:R-:W5:Y:S01]  /*2610*/  @!P0 LDG.E.U8 R119, desc[UR16][R52.64] ;  /* 0x0000001034778981 */ /* 0x000f62000c1e1100 */
[----:B------:R-:W-:-:S04]  /*2620*/  USHF.L.U32 UR6, UR15, 0x5, URZ ;  /* 0x000000050f067899 */ /* 0x000fc8000800063f */
[----:B------:R-:W-:-:S04]  /*2630*/  ULOP3.LUT UR6, UR6, 0x80, URZ, 0xc0, !UPT ;  /* 0x0000008006067892 */ /* 0x000fc8000f8ec03f */
[----:B------:R-:W-:-:S04]  /*2640*/  ULEA.HI UR6, UR14, UR6, URZ, 0x1c ;  /* 0x000000060e067291 */ /* 0x000fc8000f8fe03f */
[----:B------:R-:W-:Y:S01]  /*2650*/  ULOP3.LUT UR6, UR6, 0x3fff, URZ, 0xc0, !UPT ;  /* 0x00003fff06067892 */ /* 0x000fe2000f8ec03f */
[----:B--2---:R0:W-:Y:S04]  /*2660*/  STS.U8 [R69+UR12], R90 ;  /* 0x0000005a45007988 */ /* 0x0041e8000800000c */
[----:B---3--:R0:W-:Y:S04]  /*2670*/  STS.U8 [R69+UR12+0x4], R92 ;  /* 0x0000045c45007988 */ /* 0x0081e8000800000c */
[----:B----4-:R0:W-:Y:S04]  /*2680*/  STS.U8 [R69+UR12+0x8], R94 ;  /* 0x0000085e45007988 */ /* 0x0101e8000800000c */
[----:B------:R0:W-:Y:S04]  /*2690*/  STS.U8 [R69+UR12+0xc], R96 ;  /* 0x00000c6045007988 */ /* 0x0001e8000800000c */
[----:B------:R0:W-:Y:S04]  /*26a0*/  STS.U8 [R70+UR12], R91 ;  /* 0x0000005b46007988 */ /* 0x0001e8000800000c */
[----:B-----5:R0:W-:Y:S04]  /*26b0*/  STS.U8 [R70+UR12+0x4], R93 ;  /* 0x0000045d46007988 */ /* 0x0201e8000800000c */
[----:B------:R0:W-:Y:S04]  /*26c0*/  STS.U8 [R70+UR12+0x8], R95 ;  /* 0x0000085f46007988 */ /* 0x0001e8000800000c */
[----:B------:R0:W-:Y:S04]  /*26d0*/  STS.U8 [R70+UR12+0xc], R97 ;  /* 0x00000c6146007988 */ /* 0x0001e8000800000c */
[----:B------:R0:W-:Y:S04]  /*26e0*/  STS.U8 [R71+UR12], R98 ;  /* 0x0000006247007988 */ /* 0x0001e8000800000c */
[----:B------:R0:W-:Y:S04]  /*26f0*/  STS.U8 [R71+UR12+0x4], R100 ;  /* 0x0000046447007988 */ /* 0x0001e8000800000c */
[----:B------:R0:W-:Y:S04]  /*2700*/  STS.U8 [R71+UR12+0x8], R102 ;  /* 0x0000086647007988 */ /* 0x0001e8000800000c */
[----:B------:R0:W-:Y:S04]  /*2710*/  STS.U8 [R71+UR12+0xc], R104 ;  /* 0x00000c6847007988 */ /* 0x0001e8000800000c */
[----:B------:R0:W-:Y:S04]  /*2720*/  STS.U8 [R72+UR12], R99 ;  /* 0x0000006348007988 */ /* 0x0001e8000800000c */
[----:B------:R0:W-:Y:S04]  /*2730*/  STS.U8 [R72+UR12+0x4], R101 ;  /* 0x0000046548007988 */ /* 0x0001e8000800000c */
        /* <DEDUP_REMOVED lines=17> */
[----:B------:R0:W-:Y:S01]  /*2850*/  STS.U8 [R74+UR12+0x1f00], R119 ;  /* 0x001f00774a007988 */ /* 0x0001e2000800000c */
[----:B------:R1:W-:Y:S06]  /*2860*/  MEMBAR.ALL.CTA ;  /* 0x0000000000007992 */ /* 0x0003ec0000008000 */
[----:B-1----:R-:W1:Y:S02]  /*2870*/  FENCE.VIEW.ASYNC.S ;  /* 0x00000000000073c6 */ /* 0x002e640000000000 */
[----:B-1----:R-:W-:Y:S06]  /*2880*/  BAR.SYNC.DEFER_BLOCKING 0x0 ;  /* 0x0000000000007b1d */ /* 0x002fec0000010000 */
[----:B------:R-:W-:Y:S01]  /*2890*/  UMOV UR20, UR4 ;  /* 0x0000000400147c82 */ /* 0x000fe20008000000 */
[----:B------:R-:W-:Y:S01]  /*28a0*/  UMOV UR21, 0x80000020 ;  /* 0x8000002000157882 */ /* 0x000fe20000000000 */
[----:B------:R-:W-:Y:S01]  /*28b0*/  UMOV UR22, UR6 ;  /* 0x0000000600167c82 */ /* 0x000fe20008000000 */
[----:B------:R-:W-:Y:S01]  /*28c0*/  UMOV UR23, 0x80000020 ;  /* 0x8000002000177882 */ /* 0x000fe20000000000 */
[----:B------:R-:W-:-:S06]  /*28d0*/  WARPGROUP.ARRIVE ;  /* 0x00000000000079c5 */ /* 0x000fcc0000000000 */
[----:B------:R-:W-:Y:S01]  /*28e0*/  QGMMA.64x32x32.F32.E4M3.E4M3 R24, gdesc[UR20], R24 ;  /* 0x00600000141879f3 */ /* 0x000fe20008700818 */
[----:B------:R-:W-:Y:S01]  /*28f0*/  UMOV UR10, 0xfffffffe ;  /* 0xfffffffe000a7882 */ /* 0x000fe20000000000 */
[----:B------:R-:W-:Y:S01]  /*2900*/  UMOV UR11, 0x7fffffdf ;  /* 0x7fffffdf000b7882 */ /* 0x000fe20000000000 */
[----:B------:R-:W-:Y:S02]  /*2910*/  UMOV UR7, URZ ;  /* 0x0000003f00077c82 */ /* 0x000fe40008000000 */
[----:B------:R-:W-:Y:S01]  /*2920*/  UIADD3.64 UR10, UR6, -UR10, URZ ;  /* 0x8000000a060a7297 */ /* 0x000fe2000fffe03f */
[----:B------:R-:W-:Y:S01]  /*2930*/  IADD3 R171, P4, R171, UR18, RZ ;  /* 0x00000012abab7c10 */ /* 0x000fe2000ff9e0ff */
[----:B------:R-:W-:-:S03]  /*2940*/  VIADD R63, R63, 0xffffffff ;  /* 0xffffffff3f3f7836 */ /* 0x000fc60000000000 */
[----:B------:R-:W-:Y:S02]  /*2950*/  IADD3.X R173, R173, UR19, RZ, P4, !PT ;  /* 0x00000013adad7c10 */ /* 0x000fe4000a7fe4ff */
[----:B------:R-:W-:Y:S02]  /*2960*/  IADD3 R143, P4, R143, UR18, RZ ;  /* 0x000000128f8f7c10 */ /* 0x000fe4000ff9e0ff */
[----:B------:R-:W-:Y:S01]  /*2970*/  IADD3 R183, P1, R183, UR18, RZ ;  /* 0x00000012b7b77c10 */ /* 0x000fe2000ff3e0ff */
[----:B------:R-:W-:Y:S01]  /*2980*/  QGMMA.64x32x32.F32.E4M3.E4M3 R24, gdesc[UR8], R24, gsb0 ;  /* 0x00600000081879f3 */ /* 0x000fe20008000818 */
[----:B------:R-:W-:Y:S02]  /*2990*/  IADD3 R179, P2, R179, UR18, RZ ;  /* 0x00000012b3b37c10 */ /* 0x000fe4000ff5e0ff */
[----:B------:R-:W-:Y:S02]  /*29a0*/  IADD3.X R145, R145, UR19, RZ, P4, !PT ;  /* 0x0000001391917c10 */ /* 0x000fe4000a7fe4ff */
[----:B------:R-:W-:-:S02]  /*29b0*/  ISETP.NE.U32.AND P4, PT, R63, RZ, PT ;  /* 0x000000ff3f00720c */ /* 0x000fc40003f85070 */
[----:B------:R-:W-:Y:S02]  /*29c0*/  IADD3 R175, P3, R175, UR18, RZ ;  /* 0x00000012afaf7c10 */ /* 0x000fe4000ff7e0ff */
[----:B------:R-:W-:Y:S02]  /*29d0*/  IADD3.X R185, R185, UR19, RZ, P1, !PT ;  /* 0x00000013b9b97c10 */ /* 0x000fe40008ffe4ff */
[----:B------:R-:W-:Y:S02]  /*29e0*/  IADD3.X R181, R181, UR19, RZ, P2, !PT ;  /* 0x00000013b5b57c10 */ /* 0x000fe400097fe4ff */
[----:B------:R-:W-:Y:S02]  /*29f0*/  IADD3 R167, P5, R167, UR18, RZ ;  /* 0x00000012a7a77c10 */ /* 0x000fe4000ffbe0ff */
[----:B------:R-:W-:Y:S02]  /*2a00*/  IADD3 R163, P6, R163, UR18, RZ ;  /* 0x00000012a3a37c10 */ /* 0x000fe4000ffde0ff */
[----:B------:R-:W-:-:S02]  /*2a10*/  IADD3 R159, P0, R159, UR18, RZ ;  /* 0x000000129f9f7c10 */ /* 0x000fc4000ff1e0ff */
[----:B------:R-:W-:Y:S02]  /*2a20*/  IADD3 R155, P1, R155, UR18, RZ ;  /* 0x000000129b9b7c10 */ /* 0x000fe4000ff3e0ff */
[----:B------:R-:W-:Y:S02]  /*2a30*/  IADD3 R151, P2, R151, UR18, RZ ;  /* 0x0000001297977c10 */ /* 0x000fe4000ff5e0ff */
[----:B------:R-:W-:Y:S02]  /*2a40*/  IADD3.X R177, R177, UR19, RZ, P3, !PT ;  /* 0x00000013b1b17c10 */ /* 0x000fe40009ffe4ff */
[----:B------:R-:W-:Y:S02]  /*2a50*/  IADD3 R147, P3, R147, UR18, RZ ;  /* 0x0000001293937c10 */ /* 0x000fe4000ff7e0ff */
[----:B------:R-:W-:Y:S02]  /*2a60*/  IADD3.X R169, R169, UR19, RZ, P5, !PT ;  /* 0x00000013a9a97c10 */ /* 0x000fe4000affe4ff */
[----:B------:R-:W-:-:S02]  /*2a70*/  IADD3.X R165, R165, UR19, RZ, P6, !PT ;  /* 0x00000013a5a57c10 */ /* 0x000fc4000b7fe4ff */
[----:B------:R-:W-:Y:S02]  /*2a80*/  IADD3.X R161, R161, UR19, RZ, P0, !PT ;  /* 0x00000013a1a17c10 */ /* 0x000fe400087fe4ff */
[----:B------:R-:W-:Y:S02]  /*2a90*/  IADD3.X R157, R157, UR19, RZ, P1, !PT ;  /* 0x000000139d9d7c10 */ /* 0x000fe40008ffe4ff */
[----:B------:R-:W-:Y:S02]  /*2aa0*/  IADD3.X R153, R153, UR19, RZ, P2, !PT ;  /* 0x0000001399997c10 */ /* 0x000fe400097fe4ff */
[----:B------:R-:W-:Y:S02]  /*2ab0*/  IADD3 R139, P5, R139, UR18, RZ ;  /* 0x000000128b8b7c10 */ /* 0x000fe4000ffbe0ff */
[----:B------:R-:W-:Y:S02]  /*2ac0*/  IADD3 R135, P6, R135, UR18, RZ ;  /* 0x0000001287877c10 */ /* 0x000fe4000ffde0ff */
[----:B------:R-:W-:-:S02]  /*2ad0*/  IADD3 R131, P0, R131, UR18, RZ ;  /* 0x0000001283837c10 */ /* 0x000fc4000ff1e0ff */
[----:B------:R-:W-:Y:S02]  /*2ae0*/  IADD3 R127, P1, R127, UR18, RZ ;  /* 0x000000127f7f7c10 */ /* 0x000fe4000ff3e0ff */
[----:B------:R-:W-:Y:S02]  /*2af0*/  IADD3 R123, P2, R123, UR18, RZ ;  /* 0x000000127b7b7c10 */ /* 0x000fe4000ff5e0ff */
[----:B------:R-:W-:Y:S01]  /*2b00*/  IADD3.X R149, R149, UR19, RZ, P3, !PT ;  /* 0x0000001395957c10 */ /* 0x000fe20009ffe4ff */
[----:B------:R-:W-:Y:S01]  /*2b10*/  UIADD3 UR13, UR13, -0x40, URZ ;  /* 0xffffffc00d0d7890 */ /* 0x000fe2000fffe03f */
[----:B------:R-:W-:Y:S02]  /*2b20*/  IADD3 R124, P3, R121, R124, RZ ;  /* 0x0000007c797c7210 */ /* 0x000fe40007f7e0ff */
[----:B------:R-:W-:Y:S02]  /*2b30*/  IADD3.X R141, R141, UR19, RZ, P5, !PT ;  /* 0x000000138d8d7c10 */ /* 0x000fe4000affe4ff */
[----:B------:R-:W-:-:S02]  /*2b40*/  IADD3.X R137, R137, UR19, RZ, P6, !PT ;  /* 0x0000001389897c10 */ /* 0x000fc4000b7fe4ff */
[----:B------:R-:W-:Y:S02]  /*2b50*/  IADD3.X R133, R133, UR19, RZ, P0, !PT ;  /* 0x0000001385857c10 */ /* 0x000fe400087fe4ff */
[----:B------:R-:W-:Y:S02]  /*2b60*/  IADD3.X R129, R129, UR19, RZ, P1, !PT ;  /* 0x0000001381817c10 */ /* 0x000fe40008ffe4ff */
[----:B------:R-:W-:Y:S01]  /*2b70*/  IADD3.X R125, R125, UR19, RZ, P2, !PT ;  /* 0x000000137d7d7c10 */ /* 0x000fe200097fe4ff */
[----:B------:R-:W-:Y:S02]  /*2b80*/  WARPGROUP.DEPBAR.LE gsb0, 0x0 ;  /* 0x00008000000079c5 */ /* 0x000fe40000010000 */
[----:B------:R-:W-:Y:S01]  /*2b90*/  LEA.HI.X.SX32 R126, R121, R126, 0x1, P3 ;  /* 0x0000007e797e7211 */ /* 0x000fe200018f0eff */
[----:B0-----:R-:W-:Y:S06]  /*2ba0*/  @P4 BRA `(.L_x_2) ;  /* 0xfffffff000544947 */ /* 0x001fec000383ffff */
.L_x_1:
[----:B------:R-:W-:Y:S01]  /*2bb0*/  F2FP.SATFINITE.E4M3.F32.PACK_AB_MERGE_C R24, R25, R24, RZ ;  /* 0x000000181918723e */ /* 0x000fe200048070ff */
[----:B------:R-:W-:Y:S01]  /*2bc0*/  IMAD.SHL.U32 R15, R13, 0x4, RZ ;  /* 0x000000040d0f7824 */ /* 0x000fe200078e00ff */
[----:B------:R-:W-:Y:S01]  /*2bd0*/  F2FP.SATFINITE.E4M3.F32.PACK_AB_MERGE_C R28, R29, R28, RZ ;  /* 0x0000001c1d1c723e */ /* 0x000fe200048070ff */
[----:B------:R-:W-:Y:S01]  /*2be0*/  IMAD.SHL.U32 R14, R13, 0x40, RZ ;  /* 0x000000400d0e7824 */ /* 0x000fe200078e00ff */
[----:B------:R-:W-:Y:S01]  /*2bf0*/  F2FP.SATFINITE.E4M3.F32.PACK_AB_MERGE_C R32, R33, R32, RZ ;  /* 0x000000202120723e */ /* 0x000fe200048070ff */
[----:B------:R-:W-:Y:S01]  /*2c00*/  BAR.SYNC.DEFER_BLOCKING 0x0 ;  /* 0x0000000000007b1d */ /* 0x000fe20000010000 */
[----:B------:R-:W-:Y:S02]  /*2c10*/  F2FP.SATFINITE.E4M3.F32.PACK_AB_MERGE_C R26, R27, R26, RZ ;  /* 0x0000001a1b1a723e */ /* 0x000fe400048070ff */
[----:B------:R-:W-:Y:S02]  /*2c20*/  LOP3.LUT R24, R24, 0xffff, RZ, 0xc0, !PT ;  /* 0x0000ffff18187812 */ /* 0x000fe400078ec0ff */
[----:B------:R-:W-:Y:S01]  /*2c30*/  LOP3.LUT R27, R32, 0xffff, RZ, 0xc0, !PT ;  /* 0x0000ffff201b7812 */ /* 0x000fe200078ec0ff */
[----:B------:R-:W-:Y:S01]  /*2c40*/  ULDC UR4, c[0x0][0x244] ;  /* 0x0000910000047ab9 */ /* 0x000fe20000000800 */
[----:B------:R-:W-:Y:S01]  /*2c50*/  LOP3.LUT R23, R28, 0xffff, RZ, 0xc0, !PT ;  /* 0x0000ffff1c177812 */ /* 0x000fe200078ec0ff */
[----:B------:R-:W-:Y:S01]  /*2c60*/  ULDC.64 UR6, c[0x0][0x228] ;  /* 0x00008a0000067ab9 */ /* 0x000fe20000000a00 */
[----:B------:R-:W-:-:S02]  /*2c70*/  LOP3.LUT R88, R88, 0x38, RZ, 0xc0, !PT ;  /* 0x0000003858587812 */ /* 0x000fc400078ec0ff */
[----:B------:R-:W-:Y:S02]  /*2c80*/  PRMT R19, R27, 0x3340, R0 ;  /* 0x000033401b137816 */ /* 0x000fe40000000000 */
[----:B------:R-:W-:Y:S02]  /*2c90*/  PRMT R16, R24, 0x3340, R23 ;  /* 0x0000334018107816 */ /* 0x000fe40000000017 */
[----:B------:R-:W-:Y:S01]  /*2ca0*/  LOP3.LUT R21, R88, 0x180, R15, 0xf8, !PT ;  /* 0x0000018058157812 */ /* 0x000fe200078ef80f */
[----:B------:R-:W-:Y:S01]  /*2cb0*/  IMAD.SHL.U32 R15, R89, 0x4, RZ ;  /* 0x00000004590f7824 */ /* 0x000fe200078e00ff */
[----:B------:R-:W-:Y:S02]  /*2cc0*/  SHF.R.S32.HI R20, RZ, 0x4, R13 ;  /* 0x00000004ff147819 */ /* 0x000fe4000001140d */
[----:B------:R-:W-:Y:S02]  /*2cd0*/  PRMT R19, R16, 0x5410, R19 ;  /* 0x0000541010137816 */ /* 0x000fe40000000013 */
[----:B------:R-:W-:-:S02]  /*2ce0*/  F2FP.SATFINITE.E4M3.F32.PACK_AB_MERGE_C R30, R31, R30, RZ ;  /* 0x0000001e1f1e723e */ /* 0x000fc400048070ff */
[----:B------:R-:W-:Y:S02]  /*2cf0*/  F2FP.SATFINITE.E4M3.F32.PACK_AB_MERGE_C R34, R35, R34, RZ ;  /* 0x000000222322723e */ /* 0x000fe400048070ff */
[--C-:B------:R-:W-:Y:S02]  /*2d00*/  SHF.R.S32.HI R16, RZ, 0x5, R13.reuse ;  /* 0x00000005ff107819 */ /* 0x100fe4000001140d */
[----:B------:R-:W-:Y:S02]  /*2d10*/  SHF.R.S32.HI R18, RZ, 0x3, R13 ;  /* 0x00000003ff127819 */ /* 0x000fe4000001140d */
[----:B------:R-:W-:Y:S02]  /*2d20*/  SGXT R20, R20, 0x1 ;  /* 0x000000011414781a */ /* 0x000fe40000000200 */
[----:B------:R-:W-:Y:S01]  /*2d30*/  LOP3.LUT R17, R15, 0x40, R14, 0xf8, !PT ;  /* 0x000000400f117812 */ /* 0x000fe200078ef80e */
[----:B------:R-:W-:Y:S01]  /*2d40*/  IMAD.SHL.U32 R15, R13, 0x2, RZ ;  /* 0x000000020d0f7824 */ /* 0x000fe200078e00ff */
[----:B------:R-:W-:-:S02]  /*2d50*/  LOP3.LUT R26, R26, 0xffff, RZ, 0xc0, !PT ;  /* 0x0000ffff1a1a7812 */ /* 0x000fc400078ec0ff */
[----:B------:R-:W-:Y:S02]  /*2d60*/  LOP3.LUT R25, R30, 0xffff, RZ, 0xc0, !PT ;  /* 0x0000ffff1e197812 */ /* 0x000fe400078ec0ff */
[----:B------:R-:W-:Y:S02]  /*2d70*/  SGXT R16, R16, 0x1 ;  /* 0x000000011010781a */ /* 0x000fe40000000200 */
[----:B------:R-:W-:Y:S02]  /*2d80*/  LOP3.LUT R29, R34, 0xffff, RZ, 0xc0, !PT ;  /* 0x0000ffff221d7812 */ /* 0x000fe400078ec0ff */
[----:B------:R-:W-:Y:S02]  /*2d90*/  SHF.R.U32.HI R13, RZ, 0x8, R24 ;  /* 0x00000008ff0d7819 */ /* 0x000fe40000011618 */
[----:B------:R-:W-:Y:S02]  /*2da0*/  SHF.R.U32.HI R14, RZ, 0x8, R23 ;  /* 0x00000008ff0e7819 */ /* 0x000fe40000011617 */
[----:B------:R-:W-:-:S02]  /*2db0*/  SHF.R.U32.HI R89, RZ, 0x1, R89 ;  /* 0x00000001ff597819 */ /* 0x000fc40000011659 */
[----:B------:R-:W-:Y:S02]  /*2dc0*/  SGXT R18, R18, 0x1 ;  /* 0x000000011212781a */ /* 0x000fe40000000200 */
[----:B------:R-:W-:Y:S02]  /*2dd0*/  LOP3.LUT R22, R21, 0x804, R20, 0xf8, !PT ;  /* 0x0000080415167812 */ /* 0x000fe400078ef814 */
[----:B------:R-:W-:Y:S02]  /*2de0*/  LOP3.LUT R16, R16, 0x804, RZ, 0xc0, !PT ;  /* 0x0000080410107812 */ /* 0x000fe400078ec0ff */
[----:B------:R-:W-:Y:S02]  /*2df0*/  PRMT R21, R29, 0x3340, R0 ;  /* 0x000033401d157816 */ /* 0x000fe40000000000 */
[----:B------:R-:W-:Y:S02]  /*2e00*/  PRMT R20, R26, 0x3340, R25 ;  /* 0x000033401a147816 */ /* 0x000fe40000000019 */
[----:B------:R-:W-:-:S02]  /*2e10*/  LOP3.LUT R14, R14, 0xffff, RZ, 0xc0, !PT ;  /* 0x0000ffff0e0e7812 */ /* 0x000fc400078ec0ff */
[----:B------:R-:W-:Y:S02]  /*2e20*/  LOP3.LUT R13, R13, 0xffff, RZ, 0xc0, !PT ;  /* 0x0000ffff0d0d7812 */ /* 0x000fe400078ec0ff */
[----:B------:R-:W-:Y:S02]  /*2e30*/  LOP3.LUT R89, R89, 0x440, R18, 0x78, !PT ;  /* 0x0000044059597812 */ /* 0x000fe400078e7812 */
[----:B------:R-:W-:Y:S02]  /*2e40*/  LOP3.LUT R18, R16, 0xbc, R15, 0x78, !PT ;  /* 0x000000bc10127812 */ /* 0x000fe400078e780f */
[----:B------:R-:W-:Y:S02]  /*2e50*/  PRMT R21, R20, 0x5410, R21 ;  /* 0x0000541014157816 */ /* 0x000fe40000000015 */
[----:B------:R-:W-:Y:S02]  /*2e60*/  PRMT R20, R13, 0x3340, R14 ;  /* 0x000033400d147816 */ /* 0x000fe4000000000e */
[----:B------:R-:W-:-:S02]  /*2e70*/  SHF.R.U32.HI R15, RZ, 0x8, R27 ;  /* 0x00000008ff0f7819 */ /* 0x000fc4000001161b */
[----:B------:R-:W-:Y:S02]  /*2e80*/  SHF.R.U32.HI R14, RZ, 0x8, R25 ;  /* 0x00000008ff0e7819 */ /* 0x000fe40000011619 */
[----:B------:R-:W-:Y:S02]  /*2e90*/  SHF.R.U32.HI R13, RZ, 0x8, R26 ;  /* 0x00000008ff0d7819 */ /* 0x000fe4000001161a */
[----:B------:R-:W-:Y:S02]  /*2ea0*/  SHF.R.U32.HI R16, RZ, 0x8, R29 ;  /* 0x00000008ff107819 */ /* 0x000fe4000001161d */
[----:B------:R-:W-:Y:S02]  /*2eb0*/  LOP3.LUT R15, R15, 0xffff, RZ, 0xc0, !PT ;  /* 0x0000ffff0f0f7812 */ /* 0x000fe400078ec0ff */
[----:B------:R-:W-:Y:S02]  /*2ec0*/  LOP3.LUT R14, R14, 0xffff, RZ, 0xc0, !PT ;  /* 0x0000ffff0e0e7812 */ /* 0x000fe400078ec0ff */
[----:B------:R-:W-:-:S02]  /*2ed0*/  LOP3.LUT R13, R13, 0xffff, RZ, 0xc0, !PT ;  /* 0x0000ffff0d0d7812 */ /* 0x000fc400078ec0ff */
[----:B------:R-:W-:Y:S02]  /*2ee0*/  LOP3.LUT R16, R16, 0xffff, RZ, 0xc0, !PT ;  /* 0x0000ffff10107812 */ /* 0x000fe400078ec0ff */
[----:B------:R-:W-:Y:S02]  /*2ef0*/  F2FP.SATFINITE.E4M3.F32.PACK_AB_MERGE_C R36, R37, R36, RZ ;  /* 0x000000242524723e */ /* 0x000fe400048070ff */
[----:B------:R-:W-:Y:S02]  /*2f00*/  PRMT R15, R15, 0x3340, R0 ;  /* 0x000033400f0f7816 */ /* 0x000fe40000000000 */
[----:B------:R-:W-:Y:S02]  /*2f10*/  F2FP.SATFINITE.E4M3.F32.PACK_AB_MERGE_C R38, R39, R38, RZ ;  /* 0x000000262726723e */ /* 0x000fe400048070ff */
[----:B------:R-:W-:Y:S02]  /*2f20*/  PRMT R13, R13, 0x3340, R14 ;  /* 0x000033400d0d7816 */ /* 0x000fe4000000000e */
[----:B------:R-:W-:-:S02]  /*2f30*/  PRMT R16, R16, 0x3340, R1 ;  /* 0x0000334010107816 */ /* 0x000fc40000000001 */
[----:B------:R-:W-:Y:S02]  /*2f40*/  LOP3.LUT R36, R36, 0xffff, RZ, 0xc0, !PT ;  /* 0x0000ffff24247812 */ /* 0x000fe400078ec0ff */
[----:B------:R-:W-:Y:S02]  /*2f50*/  PRMT R15, R20, 0x5410, R15 ;  /* 0x00005410140f7816 */ /* 0x000fe4000000000f */
[----:B------:R-:W-:Y:S02]  /*2f60*/  LOP3.LUT R17, R18, R17, RZ, 0xfc, !PT ;  /* 0x0000001112117212 */ /* 0x000fe400078efcff */
[----:B------:R-:W-:Y:S02]  /*2f70*/  LOP3.LUT R38, R38, 0xffff, RZ, 0xc0, !PT ;  /* 0x0000ffff26267812 */ /* 0x000fe400078ec0ff */
[----:B------:R-:W-:Y:S02]  /*2f80*/  PRMT R13, R13, 0x5410, R16 ;  /* 0x000054100d0d7816 */ /* 0x000fe40000000010 */
[----:B------:R-:W-:-:S02]  /*2f90*/  PRMT R14, R19, 0x4210, R36 ;  /* 0x00004210130e7816 */ /* 0x000fc40000000024 */
[----:B------:R-:W-:Y:S02]  /*2fa0*/  PRMT R36, R15, 0x5210, R36 ;  /* 0x000052100f247816 */ /* 0x000fe40000000024 */
[--C-:B------:R-:W-:Y:S01]  /*2fb0*/  PRMT R21, R21, 0x4210, R38.reuse ;  /* 0x0000421015157816 */ /* 0x100fe20000000026 */
[----:B------:R-:W-:Y:S01]  /*2fc0*/  STS [R17+UR12], R14 ;  /* 0x0000000e11007988 */ /* 0x000fe2000800080c */
[----:B------:R-:W-:Y:S01]  /*2fd0*/  PRMT R19, R13, 0x5210, R38 ;  /* 0x000052100d137816 */ /* 0x000fe20000000026 */
[----:B------:R-:W-:Y:S01]  /*2fe0*/  IMAD R13, R47, UR4, RZ ;  /* 0x000000042f0d7c24 */ /* 0x000fe2000f8e02ff */
[----:B------:R-:W-:Y:S01]  /*2ff0*/  LOP3.LUT R16, R17, 0x40, RZ, 0x3c, !PT ;  /* 0x0000004011107812 */ /* 0x000fe200078e3cff */
[----:B------:R0:W-:Y:S01]  /*3000*/  STS [R17+UR12+0x100], R36 ;  /* 0x0001002411007988 */ /* 0x0001e2000800080c */
[----:B------:R-:W-:Y:S01]  /*3010*/  LOP3.LUT R22, R22, R89, RZ, 0xfc, !PT ;  /* 0x0000005916167212 */ /* 0x000fe200078efcff */
[----:B------:R-:W-:Y:S01]  /*3020*/  ULDC.64 UR4, c[0x0][0x220] ;  /* 0x0000880000047ab9 */ /* 0x000fe20000000a00 */
[----:B------:R-:W-:Y:S01]  /*3030*/  ISETP.GE.AND P0, PT, R47, UR6, PT ;  /* 0x000000062f007c0c */ /* 0x000fe2000bf06270 */
[----:B------:R-:W-:Y:S01]  /*3040*/  STS [R16+UR12+0x400], R21 ;  /* 0x0004001510007988 */ /* 0x000fe2000800080c */
[----:B------:R-:W-:Y:S01]  /*3050*/  LOP3.LUT R20, R22, 0x4, RZ, 0x3c, !PT ;  /* 0x0000000416147812 */ /* 0x000fe200078e3cff */
[----:B------:R-:W-:Y:S01]  /*3060*/  ULDC UR6, c[0x0][0x248] ;  /* 0x0000920000067ab9 */ /* 0x000fe20000000800 */
[----:B------:R-:W-:Y:S01]  /*3070*/  IADD3 R24, P2, R13, UR4, RZ ;  /* 0x000000040d187c10 */ /* 0x000fe2000ff5e0ff */
[----:B------:R1:W-:Y:S01]  /*3080*/  STS [R16+UR12+0x500], R19 ;  /* 0x0005001310007988 */ /* 0x0003e2000800080c */
[C---:B------:R-:W-:Y:S01]  /*3090*/  IMAD R15, R107.reuse, UR6, RZ ;  /* 0x000000066b0f7c24 */ /* 0x040fe2000f8e02ff */
[----:B------:R-:W-:Y:S01]  /*30a0*/  BAR.SYNC.DEFER_BLOCKING 0x0 ;  /* 0x0000000000007b1d */ /* 0x000fe20000010000 */
[----:B------:R-:W-:Y:S01]  /*30b0*/  ISETP.LT.AND P1, PT, R107, UR7, !P0 ;  /* 0x000000076b007c0c */ /* 0x000fe2000c721270 */
[C---:B0-----:R-:W-:Y:S01]  /*30c0*/  IMAD R17, R106.reuse, UR6, RZ ;  /* 0x000000066a117c24 */ /* 0x041fe2000f8e02ff */
[----:B------:R-:W-:Y:S01]  /*30d0*/  ISETP.LT.AND P5, PT, R106, UR7, !P0 ;  /* 0x000000076a007c0c */ /* 0x000fe2000c7a1270 */
[----:B------:R-:W-:Y:S01]  /*30e0*/  IMAD R18, R11, UR6, RZ ;  /* 0x000000060b127c24 */ /* 0x000fe2000f8e02ff */
[----:B------:R-:W-:Y:S01]  /*30f0*/  LEA.HI.X.SX32 R26, R13, UR5, 0x1, P2 ;  /* 0x000000050d1a7c11 */ /* 0x000fe200090f0eff */
[----:B------:R-:W-:Y:S01]  /*3100*/  IMAD R13, R10, UR6, RZ ;  /* 0x000000060a0d7c24 */ /* 0x000fe2000f8e02ff */
[-C--:B------:R-:W-:Y:S01]  /*3110*/  IADD3 R14, P2, R15, R24.reuse, RZ ;  /* 0x000000180f0e7210 */ /* 0x080fe20007f5e0ff */
[----:B-1----:R-:W-:Y:S01]  /*3120*/  IMAD R19, R12, UR6, RZ ;  /* 0x000000060c137c24 */ /* 0x002fe2000f8e02ff */
[----:B------:R-:W-:-:S02]  /*3130*/  IADD3 R16, P3, R17, R24, RZ ;  /* 0x0000001811107210 */ /* 0x000fc40007f7e0ff */
[-C--:B------:R-:W-:Y:S02]  /*3140*/  LEA.HI.X.SX32 R15, R15, R26.reuse, 0x1, P2 ;  /* 0x0000001a0f0f7211 */ /* 0x080fe400010f0eff */
[----:B------:R-:W-:Y:S02]  /*3150*/  LEA.HI.X.SX32 R17, R17, R26, 0x1, P3 ;  /* 0x0000001a11117211 */ /* 0x000fe400018f0eff */
[----:B------:R-:W-:Y:S02]  /*3160*/  ISETP.LT.AND P4, PT, R10, UR7, !P0 ;  /* 0x000000070a007c0c */ /* 0x000fe4000c781270 */
[----:B------:R-:W-:Y:S02]  /*3170*/  IADD3 R10, P6, R13, R24, RZ ;  /* 0x000000180d0a7210 */ /* 0x000fe40007fde0ff */
[----:B------:R-:W-:Y:S02]  /*3180*/  ISETP.LT.AND P3, PT, R11, UR7, !P0 ;  /* 0x000000070b007c0c */ /* 0x000fe4000c761270 */
[----:B------:R-:W-:-:S02]  /*3190*/  ISETP.LT.AND P2, PT, R12, UR7, !P0 ;  /* 0x000000070c007c0c */ /* 0x000fc4000c741270 */
[----:B------:R-:W-:Y:S01]  /*31a0*/  LEA.HI.X.SX32 R11, R13, R26, 0x1, P6 ;  /* 0x0000001a0d0b7211 */ /* 0x000fe200030f0eff */
[----:B------:R-:W0:Y:S04]  /*31b0*/  LDS R23, [R22+UR12] ;  /* 0x0000000c16177984 */ /* 0x000e280008000800 */
[----:B------:R-:W1:Y:S04]  /*31c0*/  LDS R25, [R20+UR12] ;  /* 0x0000000c14197984 */ /* 0x000e680008000800 */
[----:B------:R-:W2:Y:S04]  /*31d0*/  LDS R22, [R22+UR12+0x200] ;  /* 0x0002000c16167984 */ /* 0x000ea80008000800 */
[----:B------:R-:W3:Y:S01]  /*31e0*/  LDS R20, [R20+UR12+0x200] ;  /* 0x0002000c14147984 */ /* 0x000ee20008000800 */
[----:B0-----:R-:W-:-:S02]  /*31f0*/  PRMT R21, R23, 0x7770, RZ ;  /* 0x0000777017157816 */ /* 0x001fc400000000ff */
[----:B-1----:R-:W-:-:S03]  /*3200*/  PRMT R27, R25, 0x7770, RZ ;  /* 0x00007770191b7816 */ /* 0x002fc600000000ff */
[----:B------:R0:W-:Y:S01]  /*3210*/  @P1 STG.E.U8 desc[UR16][R14.64], R21 ;  /* 0x000000150e001986 */ /* 0x0001e2000c101110 */
[C---:B------:R-:W-:Y:S01]  /*3220*/  ISETP.LT.AND P1, PT, R9.reuse, UR7, !P0 ;  /* 0x0000000709007c0c */ /* 0x040fe2000c721270 */
[----:B------:R-:W-:Y:S01]  /*3230*/  IMAD R9, R9, UR6, RZ ;  /* 0x0000000609097c24 */ /* 0x000fe2000f8e02ff */
[----:B------:R-:W-:Y:S01]  /*3240*/  PRMT R29, R25, 0x7772, RZ ;  /* 0x00007772191d7816 */ /* 0x000fe200000000ff */
[----:B------:R1:W-:Y:S01]  /*3250*/  @P5 STG.E.U8 desc[UR16][R16.64], R27 ;  /* 0x0000001b10005986 */ /* 0x0003e2000c101110 */
[----:B------:R-:W-:-:S04]  /*3260*/  IADD3 R12, P5, R18, R24, RZ ;  /* 0x00000018120c7210 */ /* 0x000fc80007fbe0ff */
[----:B------:R-:W-:Y:S02]  /*3270*/  LEA.HI.X.SX32 R13, R18, R26, 0x1, P5 ;  /* 0x0000001a120d7211 */ /* 0x000fe400028f0eff */
[----:B0-----:R-:W-:Y:S02]  /*3280*/  IADD3 R14, P6, R19, R24, RZ ;  /* 0x00000018130e7210 */ /* 0x001fe40007fde0ff */
[----:B------:R-:W-:Y:S02]  /*3290*/  PRMT R21, R23, 0x7771, RZ ;  /* 0x0000777117157816 */ /* 0x000fe400000000ff */
[----:B-1----:R-:W-:Y:S02]  /*32a0*/  PRMT R27, R25, 0x7771, RZ ;  /* 0x00007771191b7816 */ /* 0x002fe400000000ff */
[----:B------:R-:W-:Y:S01]  /*32b0*/  LEA.HI.X.SX32 R15, R19, R26, 0x1, P6 ;  /* 0x0000001a130f7211 */ /* 0x000fe200030f0eff */
[----:B------:R0:W-:Y:S01]  /*32c0*/  @P4 STG.E.U8 desc[UR16][R10.64], R21 ;  /* 0x000000150a004986 */ /* 0x0001e2000c101110 */
[----:B------:R-:W-:-:S02]  /*32d0*/  PRMT R19, R23, 0x7772, RZ ;  /* 0x0000777217137816 */ /* 0x000fc400000000ff */
[----:B------:R-:W-:Y:S01]  /*32e0*/  IADD3 R16, P4, R9, R24, RZ ;  /* 0x0000001809107210 */ /* 0x000fe20007f9e0ff */
[----:B------:R1:W-:Y:S01]  /*32f0*/  @P3 STG.E.U8 desc[UR16][R12.64], R27 ;  /* 0x0000001b0c003986 */ /* 0x0003e2000c101110 */
[----:B------:R-:W-:Y:S02]  /*3300*/  PRMT R23, R23, 0x7773, RZ ;  /* 0x0000777317177816 */ /* 0x000fe400000000ff */
[----:B------:R-:W-:Y:S01]  /*3310*/  LEA.HI.X.SX32 R17, R9, R26, 0x1, P4 ;  /* 0x0000001a09117211 */ /* 0x000fe200020f0eff */
[----:B------:R4:W-:Y:S01]  /*3320*/  @P2 STG.E.U8 desc[UR16][R14.64], R19 ;  /* 0x000000130e002986 */ /* 0x0009e2000c101110 */
[C---:B------:R-:W-:Y:S01]  /*3330*/  ISETP.LT.AND P2, PT, R7.reuse, UR7, !P0 ;  /* 0x0000000707007c0c */ /* 0x040fe2000c741270 */
[----:B------:R-:W-:Y:S01]  /*3340*/  IMAD R7, R7, UR6, RZ ;  /* 0x0000000607077c24 */ /* 0x000fe2000f8e02ff */
[C---:B------:R-:W-:Y:S01]  /*3350*/  ISETP.LT.AND P4, PT, R8.reuse, UR7, !P0 ;  /* 0x0000000708007c0c */ /* 0x040fe2000c781270 */
[----:B0-----:R-:W-:Y:S01]  /*3360*/  IMAD R11, R8, UR6, RZ ;  /* 0x00000006080b7c24 */ /* 0x001fe2000f8e02ff */
[----:B------:R0:W-:Y:S01]  /*3370*/  @P1 STG.E.U8 desc[UR16][R16.64], R29 ;  /* 0x0000001d10001986 */ /* 0x0001e2000c101110 */
[C---:B------:R-:W-:Y:S01]  /*3380*/  ISETP.LT.AND P1, PT, R5.reuse, UR7, !P0 ;  /* 0x0000000705007c0c */ /* 0x040fe2000c721270 */
[----:B------:R-:W-:Y:S01]  /*3390*/  IMAD R5, R5, UR6, RZ ;  /* 0x0000000605057c24 */ /* 0x000fe2000f8e02ff */
[----:B------:R-:W-:Y:S01]  /*33a0*/  IADD3 R8, P6, R7, R24, RZ ;  /* 0x0000001807087210 */ /* 0x000fe20007fde0ff */
[C---:B-1----:R-:W-:Y:S01]  /*33b0*/  IMAD R13, R6.reuse, UR6, RZ ;  /* 0x00000006060d7c24 */ /* 0x042fe2000f8e02ff */
[----:B------:R-:W-:-:S02]  /*33c0*/  ISETP.LT.AND P3, PT, R6, UR7, !P0 ;  /* 0x0000000706007c0c */ /* 0x000fc4000c761270 */
[----:B------:R-:W-:Y:S01]  /*33d0*/  LEA.HI.X.SX32 R9, R7, R26, 0x1, P6 ;  /* 0x0000001a07097211 */ /* 0x000fe200030f0eff */
[----:B----4-:R-:W-:Y:S01]  /*33e0*/  IMAD R14, R4, UR6, RZ ;  /* 0x00000006040e7c24 */ /* 0x010fe2000f8e02ff */
[-C--:B------:R-:W-:Y:S01]  /*33f0*/  IADD3 R6, P5, R11, R24.reuse, RZ ;  /* 0x000000180b067210 */ /* 0x080fe20007fbe0ff */
[----:B------:R-:W-:Y:S01]  /*3400*/  IMAD R15, R80, UR6, RZ ;  /* 0x00000006500f7c24 */ /* 0x000fe2000f8e02ff */
[-C--:B------:R-:W-:Y:S01]  /*3410*/  IADD3 R10, P6, R13, R24.reuse, RZ ;  /* 0x000000180d0a7210 */ /* 0x080fe20007fde0ff */
[----:B------:R1:W-:Y:S01]  /*3420*/  @P2 STG.E.U8 desc[UR16][R8.64], R23 ;  /* 0x0000001708002986 */ /* 0x0003e2000c101110 */
[----:B------:R-:W-:Y:S01]  /*3430*/  IADD3 R12, P2, R5, R24, RZ ;  /* 0x00000018050c7210 */ /* 0x000fe20007f5e0ff */
[----:B0-----:R-:W-:Y:S01]  /*3440*/  IMAD R16, R78, UR6, RZ ;  /* 0x000000064e107c24 */ /* 0x001fe2000f8e02ff */
[----:B------:R-:W-:Y:S02]  /*3450*/  LEA.HI.X.SX32 R7, R11, R26, 0x1, P5 ;  /* 0x0000001a0b077211 */ /* 0x000fe400028f0eff */
[----:B------:R-:W-:-:S02]  /*3460*/  PRMT R25, R25, 0x7773, RZ ;  /* 0x0000777319197816 */ /* 0x000fc400000000ff */
[-C--:B------:R-:W-:Y:S02]  /*3470*/  LEA.HI.X.SX32 R11, R13, R26.reuse, 0x1, P6 ;  /* 0x0000001a0d0b7211 */ /* 0x080fe400030f0eff */
[----:B--2---:R-:W-:Y:S01]  /*3480*/  PRMT R17, R22, 0x7770, RZ ;  /* 0x0000777016117816 */ /* 0x004fe200000000ff */
[----:B------:R-:W-:Y:S01]  /*3490*/  @P4 STG.E.U8 desc[UR16][R6.64], R25 ;  /* 0x0000001906004986 */ /* 0x000fe2000c101110 */
[----:B------:R-:W-:Y:S01]  /*34a0*/  LEA.HI.X.SX32 R13, R5, R26, 0x1, P2 ;  /* 0x0000001a050d7211 */ /* 0x000fe200010f0eff */
[----:B------:R-:W-:Y:S01]  /*34b0*/  IMAD R5, R2, UR6, RZ ;  /* 0x0000000602057c24 */ /* 0x000fe2000f8e02ff */
[----:B---3--:R-:W-:Y:S01]  /*34c0*/  PRMT R19, R20, 0x7770, RZ ;  /* 0x0000777014137816 */ /* 0x008fe200000000ff */
[----:B-1----:R-:W-:Y:S01]  /*34d0*/  IMAD R9, R3, UR6, RZ ;  /* 0x0000000603097c24 */ /* 0x002fe2000f8e02ff */
[----:B------:R0:W-:Y:S01]  /*34e0*/  @P3 STG.E.U8 desc[UR16][R10.64], R17 ;  /* 0x000000110a003986 */ /* 0x0001e2000c101110 */
[----:B------:R-:W-:Y:S02]  /*34f0*/  ISETP.LT.AND P5, PT, R2, UR7, !P0 ;  /* 0x0000000702007c0c */ /* 0x000fe4000c7a1270 */
[----:B------:R-:W-:Y:S01]  /*3500*/  ISETP.LT.AND P3, PT, R4, UR7, !P0 ;  /* 0x0000000704007c0c */ /* 0x000fe2000c761270 */
[----:B------:R1:W-:Y:S01]  /*3510*/  @P1 STG.E.U8 desc[UR16][R12.64], R19 ;  /* 0x000000130c001986 */ /* 0x0003e2000c101110 */
[----:B------:R-:W-:-:S02]  /*3520*/  IADD3 R2, P6, R5, R24, RZ ;  /* 0x0000001805027210 */ /* 0x000fc40007fde0ff */
[----:B------:R-:W-:Y:S02]  /*3530*/  IADD3 R4, P1, R9, R24, RZ ;  /* 0x0000001809047210 */ /* 0x000fe40007f3e0ff */
[----:B------:R-:W-:Y:S02]  /*3540*/  ISETP.LT.AND P4, PT, R3, UR7, !P0 ;  /* 0x0000000703007c0c */ /* 0x000fe4000c781270 */
[----:B------:R-:W-:Y:S01]  /*3550*/  LEA.HI.X.SX32 R3, R5, R26, 0x1, P6 ;  /* 0x0000001a05037211 */ /* 0x000fe200030f0eff */
[----:B0-----:R-:W-:Y:S01]  /*3560*/  IMAD R17, R0, UR6, RZ ;  /* 0x0000000600117c24 */ /* 0x001fe2000f8e02ff */
[----:B------:R-:W-:Y:S02]  /*3570*/  IADD3 R6, P2, R14, R24, RZ ;  /* 0x000000180e067210 */ /* 0x000fe40007f5e0ff */
[----:B------:R-:W-:Y:S02]  /*3580*/  LEA.HI.X.SX32 R5, R9, R26, 0x1, P1 ;  /* 0x0000001a09057211 */ /* 0x000fe400008f0eff */
[----:B------:R-:W-:-:S02]  /*3590*/  IADD3 R8, P6, R15, R24, RZ ;  /* 0x000000180f087210 */ /* 0x000fc40007fde0ff */
[----:B------:R-:W-:Y:S02]  /*35a0*/  IADD3 R10, P1, R16, R24, RZ ;  /* 0x00000018100a7210 */ /* 0x000fe40007f3e0ff */
[-C--:B------:R-:W-:Y:S02]  /*35b0*/  LEA.HI.X.SX32 R7, R14, R26.reuse, 0x1, P2 ;  /* 0x0000001a0e077211 */ /* 0x080fe400010f0eff */
[----:B------:R-:W-:Y:S02]  /*35c0*/  ISETP.LT.AND P2, PT, R80, UR7, !P0 ;  /* 0x0000000750007c0c */ /* 0x000fe4000c741270 */
[-C--:B------:R-:W-:Y:S02]  /*35d0*/  LEA.HI.X.SX32 R9, R15, R26.reuse, 0x1, P6 ;  /* 0x0000001a0f097211 */ /* 0x080fe400030f0eff */
[----:B------:R-:W-:Y:S02]  /*35e0*/  LEA.HI.X.SX32 R11, R16, R26, 0x1, P1 ;  /* 0x0000001a100b7211 */ /* 0x000fe400008f0eff */
[----:B-1----:R-:W-:-:S02]  /*35f0*/  IADD3 R12, P6, R17, R24, RZ ;  /* 0x00000018110c7210 */ /* 0x002fc40007fde0ff */
[----:B------:R-:W-:Y:S02]  /*3600*/  ISETP.LT.AND P1, PT, R78, UR7, !P0 ;  /* 0x000000074e007c0c */ /* 0x000fe4000c721270 */
[----:B------:R-:W-:Y:S02]  /*3610*/  ISETP.LT.AND P0, PT, R0, UR7, !P0 ;  /* 0x0000000700007c0c */ /* 0x000fe4000c701270 */
[----:B------:R-:W-:Y:S02]  /*3620*/  PRMT R15, R22, 0x7771, RZ ;  /* 0x00007771160f7816 */ /* 0x000fe400000000ff */
[----:B------:R-:W-:Y:S02]  /*3630*/  LEA.HI.X.SX32 R13, R17, R26, 0x1, P6 ;  /* 0x0000001a110d7211 */ /* 0x000fe400030f0eff */
[----:B------:R-:W-:Y:S01]  /*3640*/  PRMT R17, R20, 0x7771, RZ ;  /* 0x0000777114117816 */ /* 0x000fe200000000ff */
[----:B------:R0:W-:Y:S01]  /*3650*/  @P5 STG.E.U8 desc[UR16][R2.64], R15 ;  /* 0x0000000f02005986 */ /* 0x0001e2000c101110 */
[----:B------:R-:W-:-:S02]  /*3660*/  PRMT R19, R22, 0x7772, RZ ;  /* 0x0000777216137816 */ /* 0x000fc400000000ff */
[----:B------:R-:W-:Y:S01]  /*3670*/  PRMT R21, R20, 0x7772, RZ ;  /* 0x0000777214157816 */ /* 0x000fe200000000ff */
[----:B------:R0:W-:Y:S01]  /*3680*/  @P4 STG.E.U8 desc[UR16][R4.64], R17 ;  /* 0x0000001104004986 */ /* 0x0001e2000c101110 */
[----:B------:R-:W-:Y:S02]  /*3690*/  PRMT R23, R22, 0x7773, RZ ;  /* 0x0000777316177816 */ /* 0x000fe400000000ff */
[----:B------:R-:W-:Y:S01]  /*36a0*/  PRMT R25, R20, 0x7773, RZ ;  /* 0x0000777314197816 */ /* 0x000fe200000000ff */
[----:B------:R0:W-:Y:S04]  /*36b0*/  @P3 STG.E.U8 desc[UR16][R6.64], R19 ;  /* 0x0000001306003986 */ /* 0x0001e8000c101110 */
[----:B------:R0:W-:Y:S04]  /*36c0*/  @P2 STG.E.U8 desc[UR16][R8.64], R21 ;  /* 0x0000001508002986 */ /* 0x0001e8000c101110 */
[----:B------:R0:W-:Y:S01]  /*36d0*/  @P1 STG.E.U8 desc[UR16][R10.64], R23 ;  /* 0x000000170a001986 */ /* 0x0001e2000c101110 */
[----:B------:R-:W-:Y:S05]  /*36e0*/  @!P0 EXIT ;  /* 0x000000000000894d */ /* 0x000fea0003800000 */
[----:B------:R-:W-:Y:S01]  /*36f0*/  STG.E.U8 desc[UR16][R12.64], R25 ;  /* 0x000000190c007986 */ /* 0x000fe2000c101110 */
[----:B------:R-:W-:Y:S05]  /*3700*/  EXIT ;  /* 0x000000000000794d */ /* 0x000fea0003800000 */
.L_x_3:
[----:B------:R-:W-:-:S00]  /*3710*/  BRA `(.L_x_3) ;  /* 0xfffffffc00fc7947 */ /* 0x000fc0000383ffff */
[----:B------:R-:W-:-:S00]  /*3720*/  NOP ;  /* 0x0000000000007918 */ /* 0x000fc00000000000 */
        /* <DEDUP_REMOVED lines=13> */
.L_x_4:


//--------------------- .nv.shared.matmul_kernel  --------------------------
	.section	.nv.shared.matmul_kernel,"aw",@nobits
	.sectionflags	@""
	.align	16
	.zero		1024


//--------------------- .nv.shared.reserved.0     --------------------------
	.section	.nv.shared.reserved.0,"aw",@nobits
	.weak		__nv_reservedSMEM_offset_0_alias
	.size		__nv_reservedSMEM_offset_0_alias, 0, 0
	.other		__nv_reservedSMEM_offset_0_alias,@"STO_CUDA_RESERVED_SHARED STV_DEFAULT"
__nv_reservedSMEM_offset_0_alias:
	.zero		0


//--------------------- .nv.constant0.matmul_kernel --------------------------
	.section	.nv.constant0.matmul_kernel,"a",@progbits
	.sectionflags	@""
	.align	4
.nv.constant0.matmul_kernel:
	.zero		608


//--------------------- SYMBOLS --------------------------

	.type		.nv.reservedSmem.offset0,@object
	.size		.nv.reservedSmem.offset0,0x4
